//
// Generated by NVIDIA NVVM Compiler
//
// Compiler Build ID: CL-36424714
// Cuda compilation tools, release 13.0, V13.0.88
// Based on NVVM 20.0.0
//

.version 9.0
.target sm_100
.address_size 64

	// .globl	_Z16greedySearch_kerPiS_S_S_PbS_S_S_iiiii
// _ZZ12fc2_top1_kerILi512ELi4ELi8ELi1ELb0EEvP7__half2S1_S1_P6__halfS3_PiE6result has been demoted

.visible .entry _Z16greedySearch_kerPiS_S_S_PbS_S_S_iiiii(
	.param .u64 .ptr .align 1 _Z16greedySearch_kerPiS_S_S_PbS_S_S_iiiii_param_0,
	.param .u64 .ptr .align 1 _Z16greedySearch_kerPiS_S_S_PbS_S_S_iiiii_param_1,
	.param .u64 .ptr .align 1 _Z16greedySearch_kerPiS_S_S_PbS_S_S_iiiii_param_2,
	.param .u64 .ptr .align 1 _Z16greedySearch_kerPiS_S_S_PbS_S_S_iiiii_param_3,
	.param .u64 .ptr .align 1 _Z16greedySearch_kerPiS_S_S_PbS_S_S_iiiii_param_4,
	.param .u64 .ptr .align 1 _Z16greedySearch_kerPiS_S_S_PbS_S_S_iiiii_param_5,
	.param .u64 .ptr .align 1 _Z16greedySearch_kerPiS_S_S_PbS_S_S_iiiii_param_6,
	.param .u64 .ptr .align 1 _Z16greedySearch_kerPiS_S_S_PbS_S_S_iiiii_param_7,
	.param .u32 _Z16greedySearch_kerPiS_S_S_PbS_S_S_iiiii_param_8,
	.param .u32 _Z16greedySearch_kerPiS_S_S_PbS_S_S_iiiii_param_9,
	.param .u32 _Z16greedySearch_kerPiS_S_S_PbS_S_S_iiiii_param_10,
	.param .u32 _Z16greedySearch_kerPiS_S_S_PbS_S_S_iiiii_param_11,
	.param .u32 _Z16greedySearch_kerPiS_S_S_PbS_S_S_iiiii_param_12
)
{
	.reg .pred 	%p<7>;
	.reg .b16 	%rs<3>;
	.reg .b32 	%r<27>;
	.reg .b64 	%rd<33>;

	ld.param.u64 	%rd6, [_Z16greedySearch_kerPiS_S_S_PbS_S_S_iiiii_param_1];
	ld.param.u64 	%rd7, [_Z16greedySearch_kerPiS_S_S_PbS_S_S_iiiii_param_2];
	ld.param.u64 	%rd8, [_Z16greedySearch_kerPiS_S_S_PbS_S_S_iiiii_param_3];
	ld.param.u64 	%rd12, [_Z16greedySearch_kerPiS_S_S_PbS_S_S_iiiii_param_4];
	ld.param.u64 	%rd9, [_Z16greedySearch_kerPiS_S_S_PbS_S_S_iiiii_param_5];
	ld.param.u64 	%rd10, [_Z16greedySearch_kerPiS_S_S_PbS_S_S_iiiii_param_6];
	ld.param.u64 	%rd11, [_Z16greedySearch_kerPiS_S_S_PbS_S_S_iiiii_param_7];
	ld.param.u32 	%r8, [_Z16greedySearch_kerPiS_S_S_PbS_S_S_iiiii_param_8];
	ld.param.u32 	%r4, [_Z16greedySearch_kerPiS_S_S_PbS_S_S_iiiii_param_9];
	ld.param.u32 	%r5, [_Z16greedySearch_kerPiS_S_S_PbS_S_S_iiiii_param_10];
	ld.param.u32 	%r6, [_Z16greedySearch_kerPiS_S_S_PbS_S_S_iiiii_param_11];
	ld.param.u32 	%r7, [_Z16greedySearch_kerPiS_S_S_PbS_S_S_iiiii_param_12];
	cvta.to.global.u64 	%rd1, %rd12;
	mov.u32 	%r9, %ctaid.x;
	mov.u32 	%r10, %ntid.x;
	mov.u32 	%r11, %tid.x;
	mad.lo.s32 	%r1, %r9, %r10, %r11;
	setp.ge.s32 	%p1, %r1, %r8;
	@%p1 bra 	$L__BB0_9;
	ld.param.u64 	%rd32, [_Z16greedySearch_kerPiS_S_S_PbS_S_S_iiiii_param_0];
	cvta.to.global.u64 	%rd13, %rd6;
	cvta.to.global.u64 	%rd14, %rd7;
	cvta.to.global.u64 	%rd15, %rd8;
	cvta.to.global.u64 	%rd16, %rd32;
	mul.wide.s32 	%rd17, %r1, 4;
	add.s64 	%rd18, %rd16, %rd17;
	ld.global.u32 	%r2, [%rd18];
	setp.eq.s32 	%p2, %r2, %r5;
	add.s64 	%rd2, %rd13, %rd17;
	add.s64 	%rd3, %rd14, %rd17;
	add.s64 	%rd4, %rd15, %rd17;
	@%p2 bra 	$L__BB0_5;
	ld.global.u32 	%r12, [%rd2];
	setp.ge.s32 	%p3, %r12, %r6;
	@%p3 bra 	$L__BB0_5;
	ld.global.u32 	%r13, [%rd3];
	ld.global.u32 	%r14, [%rd4];
	setp.ge.s32 	%p4, %r13, %r14;
	@%p4 bra 	$L__BB0_5;
	cvt.s64.s32 	%rd19, %r1;
	add.s64 	%rd20, %rd1, %rd19;
	mov.b16 	%rs1, 1;
	st.global.u8 	[%rd20], %rs1;
	cvta.to.global.u64 	%rd21, %rd10;
	add.s64 	%rd23, %rd21, %rd17;
	ld.global.u32 	%r15, [%rd23];
	mad.lo.s32 	%r16, %r7, %r1, %r15;
	cvta.to.global.u64 	%rd24, %rd9;
	mul.wide.s32 	%rd25, %r16, 4;
	add.s64 	%rd26, %rd24, %rd25;
	st.global.u32 	[%rd26], %r2;
	ld.global.u32 	%r17, [%rd23];
	add.s32 	%r18, %r17, 1;
	st.global.u32 	[%rd23], %r18;
	ld.global.u32 	%r19, [%rd2];
	add.s32 	%r20, %r19, 1;
	st.global.u32 	[%rd2], %r20;
	bra.uni 	$L__BB0_7;
$L__BB0_5:
	cvt.s64.s32 	%rd27, %r1;
	add.s64 	%rd28, %rd1, %rd27;
	mov.b16 	%rs2, 0;
	st.global.u8 	[%rd28], %rs2;
	ld.global.u32 	%r3, [%rd3];
	ld.global.u32 	%r21, [%rd4];
	setp.ge.s32 	%p5, %r3, %r21;
	@%p5 bra 	$L__BB0_7;
	add.s32 	%r22, %r3, 1;
	st.global.u32 	[%rd3], %r22;
	mov.b32 	%r23, 0;
	st.global.u32 	[%rd2], %r23;
$L__BB0_7:
	ld.global.u32 	%r24, [%rd3];
	ld.global.u32 	%r25, [%rd4];
	setp.ge.s32 	%p6, %r24, %r25;
	@%p6 bra 	$L__BB0_9;
	cvta.to.global.u64 	%rd29, %rd11;
	mul.wide.s32 	%rd30, %r4, 4;
	add.s64 	%rd31, %rd29, %rd30;
	mov.b32 	%r26, 0;
	st.global.u32 	[%rd31], %r26;
$L__BB0_9:
	ret;

}
	// .globl	_Z22rnnt_sparse_memset_kerPiPbiii
.visible .entry _Z22rnnt_sparse_memset_kerPiPbiii(
	.param .u64 .ptr .align 1 _Z22rnnt_sparse_memset_kerPiPbiii_param_0,
	.param .u64 .ptr .align 1 _Z22rnnt_sparse_memset_kerPiPbiii_param_1,
	.param .u32 _Z22rnnt_sparse_memset_kerPiPbiii_param_2,
	.param .u32 _Z22rnnt_sparse_memset_kerPiPbiii_param_3,
	.param .u32 _Z22rnnt_sparse_memset_kerPiPbiii_param_4
)
{
	.reg .pred 	%p<41>;
	.reg .b16 	%rs<30>;
	.reg .b32 	%r<163>;
	.reg .b64 	%rd<76>;

	ld.param.u64 	%rd12, [_Z22rnnt_sparse_memset_kerPiPbiii_param_0];
	ld.param.u64 	%rd13, [_Z22rnnt_sparse_memset_kerPiPbiii_param_1];
	ld.param.u32 	%r98, [_Z22rnnt_sparse_memset_kerPiPbiii_param_2];
	ld.param.u32 	%r99, [_Z22rnnt_sparse_memset_kerPiPbiii_param_3];
	ld.param.u32 	%r100, [_Z22rnnt_sparse_memset_kerPiPbiii_param_4];
	cvta.to.global.u64 	%rd1, %rd12;
	cvta.to.global.u64 	%rd2, %rd13;
	mov.u32 	%r101, %ctaid.x;
	mov.u32 	%r102, %ntid.x;
	mul.lo.s32 	%r1, %r101, %r102;
	mov.u32 	%r2, %tid.x;
	add.s32 	%r155, %r1, %r2;
	setp.ge.s32 	%p1, %r155, %r100;
	setp.lt.s32 	%p2, %r98, 1;
	or.pred  	%p3, %p1, %p2;
	@%p3 bra 	$L__BB1_71;
	and.b32  	%r4, %r98, 15;
	setp.lt.u32 	%p4, %r98, 16;
	mov.b32 	%r158, 0;
	@%p4 bra 	$L__BB1_36;
	and.b32  	%r158, %r98, 2147483632;
	shl.b32 	%r104, %r99, 1;
	add.s32 	%r153, %r155, %r104;
	shl.b32 	%r7, %r99, 4;
	mad.lo.s32 	%r152, %r99, 3, %r155;
	shl.b32 	%r105, %r99, 2;
	add.s32 	%r151, %r155, %r105;
	mad.lo.s32 	%r150, %r99, 5, %r155;
	mad.lo.s32 	%r149, %r99, 6, %r155;
	mad.lo.s32 	%r148, %r99, 7, %r155;
	shl.b32 	%r106, %r99, 3;
	add.s32 	%r147, %r155, %r106;
	mad.lo.s32 	%r146, %r99, 9, %r155;
	mad.lo.s32 	%r145, %r99, 10, %r155;
	mad.lo.s32 	%r144, %r99, 11, %r155;
	mad.lo.s32 	%r143, %r99, 12, %r155;
	mad.lo.s32 	%r142, %r99, 13, %r155;
	mad.lo.s32 	%r141, %r99, 14, %r155;
	mad.lo.s32 	%r140, %r99, 15, %r155;
	add.s32 	%r107, %r2, %r99;
	add.s32 	%r139, %r107, %r1;
	neg.s32 	%r138, %r158;
	add.s64 	%rd74, %rd2, 7;
$L__BB1_3:
	.pragma "nounroll";
	ld.global.u8 	%rs1, [%rd74+-7];
	setp.ne.s16 	%p5, %rs1, 0;
	@%p5 bra 	$L__BB1_5;
	mul.wide.s32 	%rd14, %r155, 4;
	add.s64 	%rd15, %rd1, %rd14;
	mov.b32 	%r108, 0;
	st.global.u32 	[%rd15], %r108;
$L__BB1_5:
	ld.global.u8 	%rs2, [%rd74+-6];
	setp.ne.s16 	%p6, %rs2, 0;
	@%p6 bra 	$L__BB1_7;
	mul.wide.s32 	%rd16, %r139, 4;
	add.s64 	%rd17, %rd1, %rd16;
	mov.b32 	%r109, 0;
	st.global.u32 	[%rd17], %r109;
$L__BB1_7:
	add.s32 	%r40, %r155, %r99;
	ld.global.u8 	%rs3, [%rd74+-5];
	setp.ne.s16 	%p7, %rs3, 0;
	@%p7 bra 	$L__BB1_9;
	mul.wide.s32 	%rd18, %r153, 4;
	add.s64 	%rd19, %rd1, %rd18;
	mov.b32 	%r110, 0;
	st.global.u32 	[%rd19], %r110;
$L__BB1_9:
	add.s32 	%r41, %r40, %r99;
	ld.global.u8 	%rs4, [%rd74+-4];
	setp.ne.s16 	%p8, %rs4, 0;
	@%p8 bra 	$L__BB1_11;
	mul.wide.s32 	%rd20, %r152, 4;
	add.s64 	%rd21, %rd1, %rd20;
	mov.b32 	%r111, 0;
	st.global.u32 	[%rd21], %r111;
$L__BB1_11:
	add.s32 	%r42, %r41, %r99;
	ld.global.u8 	%rs5, [%rd74+-3];
	setp.ne.s16 	%p9, %rs5, 0;
	@%p9 bra 	$L__BB1_13;
	mul.wide.s32 	%rd22, %r151, 4;
	add.s64 	%rd23, %rd1, %rd22;
	mov.b32 	%r112, 0;
	st.global.u32 	[%rd23], %r112;
$L__BB1_13:
	add.s32 	%r43, %r42, %r99;
	ld.global.u8 	%rs6, [%rd74+-2];
	setp.ne.s16 	%p10, %rs6, 0;
	@%p10 bra 	$L__BB1_15;
	mul.wide.s32 	%rd24, %r150, 4;
	add.s64 	%rd25, %rd1, %rd24;
	mov.b32 	%r113, 0;
	st.global.u32 	[%rd25], %r113;
$L__BB1_15:
	add.s32 	%r44, %r43, %r99;
	ld.global.u8 	%rs7, [%rd74+-1];
	setp.ne.s16 	%p11, %rs7, 0;
	@%p11 bra 	$L__BB1_17;
	mul.wide.s32 	%rd26, %r149, 4;
	add.s64 	%rd27, %rd1, %rd26;
	mov.b32 	%r114, 0;
	st.global.u32 	[%rd27], %r114;
$L__BB1_17:
	add.s32 	%r45, %r44, %r99;
	ld.global.u8 	%rs8, [%rd74];
	setp.ne.s16 	%p12, %rs8, 0;
	@%p12 bra 	$L__BB1_19;
	mul.wide.s32 	%rd28, %r148, 4;
	add.s64 	%rd29, %rd1, %rd28;
	mov.b32 	%r115, 0;
	st.global.u32 	[%rd29], %r115;
$L__BB1_19:
	add.s32 	%r46, %r45, %r99;
	ld.global.u8 	%rs9, [%rd74+1];
	setp.ne.s16 	%p13, %rs9, 0;
	@%p13 bra 	$L__BB1_21;
	mul.wide.s32 	%rd30, %r147, 4;
	add.s64 	%rd31, %rd1, %rd30;
	mov.b32 	%r116, 0;
	st.global.u32 	[%rd31], %r116;
$L__BB1_21:
	add.s32 	%r47, %r46, %r99;
	ld.global.u8 	%rs10, [%rd74+2];
	setp.ne.s16 	%p14, %rs10, 0;
	@%p14 bra 	$L__BB1_23;
	mul.wide.s32 	%rd32, %r146, 4;
	add.s64 	%rd33, %rd1, %rd32;
	mov.b32 	%r117, 0;
	st.global.u32 	[%rd33], %r117;
$L__BB1_23:
	add.s32 	%r48, %r47, %r99;
	ld.global.u8 	%rs11, [%rd74+3];
	setp.ne.s16 	%p15, %rs11, 0;
	@%p15 bra 	$L__BB1_25;
	mul.wide.s32 	%rd34, %r145, 4;
	add.s64 	%rd35, %rd1, %rd34;
	mov.b32 	%r118, 0;
	st.global.u32 	[%rd35], %r118;
$L__BB1_25:
	add.s32 	%r49, %r48, %r99;
	ld.global.u8 	%rs12, [%rd74+4];
	setp.ne.s16 	%p16, %rs12, 0;
	@%p16 bra 	$L__BB1_27;
	mul.wide.s32 	%rd36, %r144, 4;
	add.s64 	%rd37, %rd1, %rd36;
	mov.b32 	%r119, 0;
	st.global.u32 	[%rd37], %r119;
$L__BB1_27:
	add.s32 	%r50, %r49, %r99;
	ld.global.u8 	%rs13, [%rd74+5];
	setp.ne.s16 	%p17, %rs13, 0;
	@%p17 bra 	$L__BB1_29;
	mul.wide.s32 	%rd38, %r143, 4;
	add.s64 	%rd39, %rd1, %rd38;
	mov.b32 	%r120, 0;
	st.global.u32 	[%rd39], %r120;
$L__BB1_29:
	add.s32 	%r51, %r50, %r99;
	ld.global.u8 	%rs14, [%rd74+6];
	setp.ne.s16 	%p18, %rs14, 0;
	@%p18 bra 	$L__BB1_31;
	mul.wide.s32 	%rd40, %r142, 4;
	add.s64 	%rd41, %rd1, %rd40;
	mov.b32 	%r121, 0;
	st.global.u32 	[%rd41], %r121;
$L__BB1_31:
	add.s32 	%r52, %r51, %r99;
	ld.global.u8 	%rs15, [%rd74+7];
	setp.ne.s16 	%p19, %rs15, 0;
	@%p19 bra 	$L__BB1_33;
	mul.wide.s32 	%rd42, %r141, 4;
	add.s64 	%rd43, %rd1, %rd42;
	mov.b32 	%r122, 0;
	st.global.u32 	[%rd43], %r122;
$L__BB1_33:
	add.s32 	%r53, %r52, %r99;
	ld.global.u8 	%rs16, [%rd74+8];
	setp.ne.s16 	%p20, %rs16, 0;
	@%p20 bra 	$L__BB1_35;
	mul.wide.s32 	%rd44, %r140, 4;
	add.s64 	%rd45, %rd1, %rd44;
	mov.b32 	%r123, 0;
	st.global.u32 	[%rd45], %r123;
$L__BB1_35:
	add.s32 	%r124, %r53, %r99;
	add.s32 	%r155, %r124, %r99;
	add.s32 	%r153, %r153, %r7;
	add.s32 	%r152, %r152, %r7;
	add.s32 	%r151, %r151, %r7;
	add.s32 	%r150, %r150, %r7;
	add.s32 	%r149, %r149, %r7;
	add.s32 	%r148, %r148, %r7;
	add.s32 	%r147, %r147, %r7;
	add.s32 	%r146, %r146, %r7;
	add.s32 	%r145, %r145, %r7;
	add.s32 	%r144, %r144, %r7;
	add.s32 	%r143, %r143, %r7;
	add.s32 	%r142, %r142, %r7;
	add.s32 	%r141, %r141, %r7;
	add.s32 	%r140, %r140, %r7;
	add.s32 	%r139, %r139, %r7;
	add.s32 	%r138, %r138, 16;
	add.s64 	%rd74, %rd74, 16;
	setp.ne.s32 	%p21, %r138, 0;
	@%p21 bra 	$L__BB1_3;
$L__BB1_36:
	setp.eq.s32 	%p22, %r4, 0;
	@%p22 bra 	$L__BB1_71;
	and.b32  	%r73, %r98, 7;
	setp.lt.u32 	%p23, %r4, 8;
	@%p23 bra 	$L__BB1_55;
	cvt.u64.u32 	%rd46, %r158;
	add.s64 	%rd6, %rd2, %rd46;
	ld.global.u8 	%rs17, [%rd6];
	setp.ne.s16 	%p24, %rs17, 0;
	@%p24 bra 	$L__BB1_40;
	mul.wide.s32 	%rd47, %r155, 4;
	add.s64 	%rd48, %rd1, %rd47;
	mov.b32 	%r125, 0;
	st.global.u32 	[%rd48], %r125;
$L__BB1_40:
	add.s32 	%r74, %r155, %r99;
	ld.global.u8 	%rs18, [%rd6+1];
	setp.ne.s16 	%p25, %rs18, 0;
	@%p25 bra 	$L__BB1_42;
	mul.wide.s32 	%rd49, %r74, 4;
	add.s64 	%rd50, %rd1, %rd49;
	mov.b32 	%r126, 0;
	st.global.u32 	[%rd50], %r126;
$L__BB1_42:
	add.s32 	%r75, %r74, %r99;
	ld.global.u8 	%rs19, [%rd6+2];
	setp.ne.s16 	%p26, %rs19, 0;
	@%p26 bra 	$L__BB1_44;
	mul.wide.s32 	%rd51, %r75, 4;
	add.s64 	%rd52, %rd1, %rd51;
	mov.b32 	%r127, 0;
	st.global.u32 	[%rd52], %r127;
$L__BB1_44:
	add.s32 	%r76, %r75, %r99;
	ld.global.u8 	%rs20, [%rd6+3];
	setp.ne.s16 	%p27, %rs20, 0;
	@%p27 bra 	$L__BB1_46;
	mul.wide.s32 	%rd53, %r76, 4;
	add.s64 	%rd54, %rd1, %rd53;
	mov.b32 	%r128, 0;
	st.global.u32 	[%rd54], %r128;
$L__BB1_46:
	add.s32 	%r77, %r76, %r99;
	ld.global.u8 	%rs21, [%rd6+4];
	setp.ne.s16 	%p28, %rs21, 0;
	@%p28 bra 	$L__BB1_48;
	mul.wide.s32 	%rd55, %r77, 4;
	add.s64 	%rd56, %rd1, %rd55;
	mov.b32 	%r129, 0;
	st.global.u32 	[%rd56], %r129;
$L__BB1_48:
	add.s32 	%r78, %r77, %r99;
	ld.global.u8 	%rs22, [%rd6+5];
	setp.ne.s16 	%p29, %rs22, 0;
	@%p29 bra 	$L__BB1_50;
	mul.wide.s32 	%rd57, %r78, 4;
	add.s64 	%rd58, %rd1, %rd57;
	mov.b32 	%r130, 0;
	st.global.u32 	[%rd58], %r130;
$L__BB1_50:
	add.s32 	%r79, %r78, %r99;
	ld.global.u8 	%rs23, [%rd6+6];
	setp.ne.s16 	%p30, %rs23, 0;
	@%p30 bra 	$L__BB1_52;
	mul.wide.s32 	%rd59, %r79, 4;
	add.s64 	%rd60, %rd1, %rd59;
	mov.b32 	%r131, 0;
	st.global.u32 	[%rd60], %r131;
$L__BB1_52:
	add.s32 	%r80, %r79, %r99;
	ld.global.u8 	%rs24, [%rd6+7];
	setp.ne.s16 	%p31, %rs24, 0;
	@%p31 bra 	$L__BB1_54;
	mul.wide.s32 	%rd61, %r80, 4;
	add.s64 	%rd62, %rd1, %rd61;
	mov.b32 	%r132, 0;
	st.global.u32 	[%rd62], %r132;
$L__BB1_54:
	add.s32 	%r155, %r80, %r99;
	add.s32 	%r158, %r158, 8;
$L__BB1_55:
	setp.eq.s32 	%p32, %r73, 0;
	@%p32 bra 	$L__BB1_71;
	and.b32  	%r85, %r98, 3;
	setp.lt.u32 	%p33, %r73, 4;
	@%p33 bra 	$L__BB1_66;
	cvt.u64.u32 	%rd63, %r158;
	add.s64 	%rd7, %rd2, %rd63;
	ld.global.u8 	%rs25, [%rd7];
	setp.ne.s16 	%p34, %rs25, 0;
	@%p34 bra 	$L__BB1_59;
	mul.wide.s32 	%rd64, %r155, 4;
	add.s64 	%rd65, %rd1, %rd64;
	mov.b32 	%r133, 0;
	st.global.u32 	[%rd65], %r133;
$L__BB1_59:
	add.s32 	%r86, %r155, %r99;
	ld.global.u8 	%rs26, [%rd7+1];
	setp.ne.s16 	%p35, %rs26, 0;
	@%p35 bra 	$L__BB1_61;
	mul.wide.s32 	%rd66, %r86, 4;
	add.s64 	%rd67, %rd1, %rd66;
	mov.b32 	%r134, 0;
	st.global.u32 	[%rd67], %r134;
$L__BB1_61:
	add.s32 	%r87, %r86, %r99;
	ld.global.u8 	%rs27, [%rd7+2];
	setp.ne.s16 	%p36, %rs27, 0;
	@%p36 bra 	$L__BB1_63;
	mul.wide.s32 	%rd68, %r87, 4;
	add.s64 	%rd69, %rd1, %rd68;
	mov.b32 	%r135, 0;
	st.global.u32 	[%rd69], %r135;
$L__BB1_63:
	add.s32 	%r88, %r87, %r99;
	ld.global.u8 	%rs28, [%rd7+3];
	setp.ne.s16 	%p37, %rs28, 0;
	@%p37 bra 	$L__BB1_65;
	mul.wide.s32 	%rd70, %r88, 4;
	add.s64 	%rd71, %rd1, %rd70;
	mov.b32 	%r136, 0;
	st.global.u32 	[%rd71], %r136;
$L__BB1_65:
	add.s32 	%r155, %r88, %r99;
	add.s32 	%r158, %r158, 4;
$L__BB1_66:
	setp.eq.s32 	%p38, %r85, 0;
	@%p38 bra 	$L__BB1_71;
	cvt.u64.u32 	%rd72, %r158;
	add.s64 	%rd75, %rd2, %rd72;
	neg.s32 	%r161, %r85;
$L__BB1_68:
	.pragma "nounroll";
	mul.wide.s32 	%rd73, %r155, 4;
	add.s64 	%rd10, %rd1, %rd73;
	ld.global.u8 	%rs29, [%rd75];
	setp.ne.s16 	%p39, %rs29, 0;
	@%p39 bra 	$L__BB1_70;
	mov.b32 	%r137, 0;
	st.global.u32 	[%rd10], %r137;
$L__BB1_70:
	add.s32 	%r155, %r155, %r99;
	add.s64 	%rd75, %rd75, 1;
	add.s32 	%r161, %r161, 1;
	setp.ne.s32 	%p40, %r161, 0;
	@%p40 bra 	$L__BB1_68;
$L__BB1_71:
	ret;

}
	// .globl	_Z12fc2_top1_kerILi512ELi4ELi8ELi1ELb0EEvP7__half2S1_S1_P6__halfS3_Pi
.visible .entry _Z12fc2_top1_kerILi512ELi4ELi8ELi1ELb0EEvP7__half2S1_S1_P6__halfS3_Pi(
	.param .u64 .ptr .align 1 _Z12fc2_top1_kerILi512ELi4ELi8ELi1ELb0EEvP7__half2S1_S1_P6__halfS3_Pi_param_0,
	.param .u64 .ptr .align 1 _Z12fc2_top1_kerILi512ELi4ELi8ELi1ELb0EEvP7__half2S1_S1_P6__halfS3_Pi_param_1,
	.param .u64 .ptr .align 1 _Z12fc2_top1_kerILi512ELi4ELi8ELi1ELb0EEvP7__half2S1_S1_P6__halfS3_Pi_param_2,
	.param .u64 .ptr .align 1 _Z12fc2_top1_kerILi512ELi4ELi8ELi1ELb0EEvP7__half2S1_S1_P6__halfS3_Pi_param_3,
	.param .u64 .ptr .align 1 _Z12fc2_top1_kerILi512ELi4ELi8ELi1ELb0EEvP7__half2S1_S1_P6__halfS3_Pi_param_4,
	.param .u64 .ptr .align 1 _Z12fc2_top1_kerILi512ELi4ELi8ELi1ELb0EEvP7__half2S1_S1_P6__halfS3_Pi_param_5
)
.maxntid 128
.minnctapersm 2
{
	.reg .pred 	%p<79>;
	.reg .b16 	%rs<83>;
	.reg .b32 	%r<975>;
	.reg .b32 	%f<20>;
	.reg .b64 	%rd<20>;
	// demoted variable
	.shared .align 4 .b8 _ZZ12fc2_top1_kerILi512ELi4ELi8ELi1ELb0EEvP7__half2S1_S1_P6__halfS3_PiE6result[128];
	ld.param.u64 	%rd9, [_Z12fc2_top1_kerILi512ELi4ELi8ELi1ELb0EEvP7__half2S1_S1_P6__halfS3_Pi_param_0];
	ld.param.u64 	%rd5, [_Z12fc2_top1_kerILi512ELi4ELi8ELi1ELb0EEvP7__half2S1_S1_P6__halfS3_Pi_param_1];
	ld.param.u64 	%rd6, [_Z12fc2_top1_kerILi512ELi4ELi8ELi1ELb0EEvP7__half2S1_S1_P6__halfS3_Pi_param_2];
	ld.param.u64 	%rd7, [_Z12fc2_top1_kerILi512ELi4ELi8ELi1ELb0EEvP7__half2S1_S1_P6__halfS3_Pi_param_4];
	ld.param.u64 	%rd8, [_Z12fc2_top1_kerILi512ELi4ELi8ELi1ELb0EEvP7__half2S1_S1_P6__halfS3_Pi_param_5];
	cvta.to.global.u64 	%rd10, %rd9;
	mov.u32 	%r1, %tid.x;
	shl.b32 	%r128, %r1, 6;
	or.b32  	%r129, %r1, %r128;
	and.b32  	%r2, %r1, 31;
	shr.u32 	%r130, %r1, 2;
	and.b32  	%r3, %r130, 24;
	mov.u32 	%r4, %ctaid.x;
	mov.b32 	%r125, 0;
	// begin inline asm
	cvt.rn.f16.s32 %rs20, %r125;
	// end inline asm
	mov.b32 	%r5, {%rs20, %rs20};
	setp.eq.s32 	%p9, %r3, 24;
	mov.f32 	%f10, 0f00000000;
	// begin inline asm
	{.reg .f16 low;
  cvt.rn.f16.f32 low, %f10;
  mov.b32 %r126, {low,low};}

	// end inline asm
	and.b32  	%r131, %r129, 6175;
	mul.wide.u32 	%rd11, %r131, 4;
	add.s64 	%rd1, %rd10, %rd11;
	ld.global.u32 	%r7, [%rd1];
	ld.global.u32 	%r8, [%rd1+1024];
	ld.global.u32 	%r9, [%rd1+2048];
	ld.global.u32 	%r10, [%rd1+3072];
	ld.global.u32 	%r11, [%rd1+4096];
	@%p9 bra 	$L__BB2_2;
	ld.global.u32 	%r950, [%rd1+5120];
$L__BB2_2:
	setp.gt.u32 	%p10, %r3, 22;
	@%p10 bra 	$L__BB2_4;
	ld.global.u32 	%r951, [%rd1+6144];
$L__BB2_4:
	setp.eq.s32 	%p11, %r3, 24;
	@%p11 bra 	$L__BB2_6;
	ld.global.u32 	%r952, [%rd1+7168];
$L__BB2_6:
	setp.eq.s32 	%p12, %r3, 24;
	shl.b32 	%r144, %r4, 8;
	or.b32  	%r145, %r2, %r144;
	cvta.to.global.u64 	%rd12, %rd5;
	mul.wide.u32 	%rd13, %r145, 4;
	add.s64 	%rd2, %rd12, %rd13;
	cvta.to.global.u64 	%rd14, %rd6;
	add.s64 	%rd3, %rd14, %rd13;
	ld.global.u32 	%r135, [%rd2];
	ld.global.u32 	%r136, [%rd3];
	// begin inline asm
	{add.f16x2 %r134,%r135,%r136;
}
	// end inline asm
	// begin inline asm
	{ set.geu.f16x2.f16x2 %r137,%r134,%r126;
}
	// end inline asm
	// begin inline asm
	{mul.f16x2 %r140,%r134,%r137;
}
	// end inline asm
	ld.global.u32 	%r19, [%rd1+128];
	ld.global.u32 	%r20, [%rd1+1152];
	ld.global.u32 	%r21, [%rd1+2176];
	ld.global.u32 	%r22, [%rd1+3200];
	ld.global.u32 	%r23, [%rd1+4224];
	@%p12 bra 	$L__BB2_8;
	ld.global.u32 	%r953, [%rd1+5248];
$L__BB2_8:
	setp.gt.u32 	%p13, %r3, 22;
	@%p13 bra 	$L__BB2_10;
	ld.global.u32 	%r954, [%rd1+6272];
$L__BB2_10:
	setp.eq.s32 	%p14, %r3, 24;
	@%p14 bra 	$L__BB2_12;
	ld.global.u32 	%r955, [%rd1+7296];
$L__BB2_12:
	setp.eq.s32 	%p15, %r3, 24;
	ld.global.u32 	%r149, [%rd2+128];
	ld.global.u32 	%r150, [%rd3+128];
	// begin inline asm
	{add.f16x2 %r148,%r149,%r150;
}
	// end inline asm
	// begin inline asm
	{ set.geu.f16x2.f16x2 %r151,%r148,%r126;
}
	// end inline asm
	// begin inline asm
	{mul.f16x2 %r154,%r148,%r151;
}
	// end inline asm
	ld.global.u32 	%r31, [%rd1+256];
	ld.global.u32 	%r32, [%rd1+1280];
	ld.global.u32 	%r33, [%rd1+2304];
	ld.global.u32 	%r34, [%rd1+3328];
	ld.global.u32 	%r35, [%rd1+4352];
	@%p15 bra 	$L__BB2_14;
	ld.global.u32 	%r956, [%rd1+5376];
$L__BB2_14:
	setp.gt.u32 	%p16, %r3, 22;
	@%p16 bra 	$L__BB2_16;
	ld.global.u32 	%r957, [%rd1+6400];
$L__BB2_16:
	setp.eq.s32 	%p17, %r3, 24;
	@%p17 bra 	$L__BB2_18;
	ld.global.u32 	%r958, [%rd1+7424];
$L__BB2_18:
	setp.eq.s32 	%p18, %r3, 24;
	ld.global.u32 	%r161, [%rd2+256];
	ld.global.u32 	%r162, [%rd3+256];
	// begin inline asm
	{add.f16x2 %r160,%r161,%r162;
}
	// end inline asm
	// begin inline asm
	{ set.geu.f16x2.f16x2 %r163,%r160,%r126;
}
	// end inline asm
	// begin inline asm
	{mul.f16x2 %r166,%r160,%r163;
}
	// end inline asm
	ld.global.u32 	%r43, [%rd1+384];
	ld.global.u32 	%r44, [%rd1+1408];
	ld.global.u32 	%r45, [%rd1+2432];
	ld.global.u32 	%r46, [%rd1+3456];
	ld.global.u32 	%r47, [%rd1+4480];
	@%p18 bra 	$L__BB2_20;
	ld.global.u32 	%r959, [%rd1+5504];
$L__BB2_20:
	setp.gt.u32 	%p19, %r3, 22;
	@%p19 bra 	$L__BB2_22;
	ld.global.u32 	%r960, [%rd1+6528];
$L__BB2_22:
	setp.eq.s32 	%p20, %r3, 24;
	@%p20 bra 	$L__BB2_24;
	ld.global.u32 	%r961, [%rd1+7552];
$L__BB2_24:
	setp.eq.s32 	%p21, %r3, 24;
	ld.global.u32 	%r173, [%rd2+384];
	ld.global.u32 	%r174, [%rd3+384];
	// begin inline asm
	{add.f16x2 %r172,%r173,%r174;
}
	// end inline asm
	// begin inline asm
	{ set.geu.f16x2.f16x2 %r175,%r172,%r126;
}
	// end inline asm
	// begin inline asm
	{mul.f16x2 %r178,%r172,%r175;
}
	// end inline asm
	ld.global.u32 	%r55, [%rd1+512];
	ld.global.u32 	%r56, [%rd1+1536];
	ld.global.u32 	%r57, [%rd1+2560];
	ld.global.u32 	%r58, [%rd1+3584];
	ld.global.u32 	%r59, [%rd1+4608];
	@%p21 bra 	$L__BB2_26;
	ld.global.u32 	%r962, [%rd1+5632];
$L__BB2_26:
	setp.gt.u32 	%p22, %r3, 22;
	@%p22 bra 	$L__BB2_28;
	ld.global.u32 	%r963, [%rd1+6656];
$L__BB2_28:
	setp.eq.s32 	%p23, %r3, 24;
	@%p23 bra 	$L__BB2_30;
	ld.global.u32 	%r964, [%rd1+7680];
$L__BB2_30:
	setp.eq.s32 	%p24, %r3, 24;
	ld.global.u32 	%r185, [%rd2+512];
	ld.global.u32 	%r186, [%rd3+512];
	// begin inline asm
	{add.f16x2 %r184,%r185,%r186;
}
	// end inline asm
	// begin inline asm
	{ set.geu.f16x2.f16x2 %r187,%r184,%r126;
}
	// end inline asm
	// begin inline asm
	{mul.f16x2 %r190,%r184,%r187;
}
	// end inline asm
	ld.global.u32 	%r67, [%rd1+640];
	ld.global.u32 	%r68, [%rd1+1664];
	ld.global.u32 	%r69, [%rd1+2688];
	ld.global.u32 	%r70, [%rd1+3712];
	ld.global.u32 	%r71, [%rd1+4736];
	@%p24 bra 	$L__BB2_32;
	ld.global.u32 	%r965, [%rd1+5760];
$L__BB2_32:
	setp.gt.u32 	%p25, %r3, 22;
	@%p25 bra 	$L__BB2_34;
	ld.global.u32 	%r966, [%rd1+6784];
$L__BB2_34:
	setp.eq.s32 	%p26, %r3, 24;
	@%p26 bra 	$L__BB2_36;
	ld.global.u32 	%r967, [%rd1+7808];
$L__BB2_36:
	setp.eq.s32 	%p27, %r3, 24;
	ld.global.u32 	%r197, [%rd2+640];
	ld.global.u32 	%r198, [%rd3+640];
	// begin inline asm
	{add.f16x2 %r196,%r197,%r198;
}
	// end inline asm
	// begin inline asm
	{ set.geu.f16x2.f16x2 %r199,%r196,%r126;
}
	// end inline asm
	// begin inline asm
	{mul.f16x2 %r202,%r196,%r199;
}
	// end inline asm
	ld.global.u32 	%r79, [%rd1+768];
	ld.global.u32 	%r80, [%rd1+1792];
	ld.global.u32 	%r81, [%rd1+2816];
	ld.global.u32 	%r82, [%rd1+3840];
	ld.global.u32 	%r83, [%rd1+4864];
	@%p27 bra 	$L__BB2_38;
	ld.global.u32 	%r968, [%rd1+5888];
$L__BB2_38:
	setp.gt.u32 	%p28, %r3, 22;
	@%p28 bra 	$L__BB2_40;
	ld.global.u32 	%r969, [%rd1+6912];
$L__BB2_40:
	setp.eq.s32 	%p29, %r3, 24;
	@%p29 bra 	$L__BB2_42;
	ld.global.u32 	%r970, [%rd1+7936];
$L__BB2_42:
	setp.eq.s32 	%p30, %r3, 24;
	ld.global.u32 	%r209, [%rd2+768];
	ld.global.u32 	%r210, [%rd3+768];
	// begin inline asm
	{add.f16x2 %r208,%r209,%r210;
}
	// end inline asm
	// begin inline asm
	{ set.geu.f16x2.f16x2 %r211,%r208,%r126;
}
	// end inline asm
	// begin inline asm
	{mul.f16x2 %r214,%r208,%r211;
}
	// end inline asm
	ld.global.u32 	%r91, [%rd1+896];
	ld.global.u32 	%r92, [%rd1+1920];
	ld.global.u32 	%r93, [%rd1+2944];
	ld.global.u32 	%r94, [%rd1+3968];
	ld.global.u32 	%r95, [%rd1+4992];
	@%p30 bra 	$L__BB2_44;
	ld.global.u32 	%r971, [%rd1+6016];
$L__BB2_44:
	setp.gt.u32 	%p31, %r3, 22;
	@%p31 bra 	$L__BB2_46;
	ld.global.u32 	%r972, [%rd1+7040];
$L__BB2_46:
	setp.eq.s32 	%p32, %r3, 24;
	@%p32 bra 	$L__BB2_48;
	ld.global.u32 	%r973, [%rd1+8064];
$L__BB2_48:
	setp.eq.s32 	%p33, %r3, 24;
	ld.global.u32 	%r221, [%rd2+896];
	ld.global.u32 	%r222, [%rd3+896];
	// begin inline asm
	{add.f16x2 %r220,%r221,%r222;
}
	// end inline asm
	// begin inline asm
	{ set.geu.f16x2.f16x2 %r223,%r220,%r126;
}
	// end inline asm
	// begin inline asm
	{mul.f16x2 %r226,%r220,%r223;
}
	// end inline asm
	cvta.to.global.u64 	%rd15, %rd7;
	mul.wide.u32 	%rd16, %r3, 2;
	add.s64 	%rd4, %rd15, %rd16;
	ld.global.u16 	%rs1, [%rd4];
	ld.global.u16 	%rs2, [%rd4+2];
	ld.global.u16 	%rs3, [%rd4+4];
	ld.global.u16 	%rs4, [%rd4+6];
	ld.global.u16 	%rs5, [%rd4+8];
	@%p33 bra 	$L__BB2_50;
	ld.global.u16 	%rs80, [%rd4+10];
$L__BB2_50:
	setp.gt.u32 	%p34, %r3, 22;
	@%p34 bra 	$L__BB2_52;
	ld.global.u16 	%rs81, [%rd4+12];
$L__BB2_52:
	setp.eq.s32 	%p35, %r3, 24;
	@%p35 bra 	$L__BB2_54;
	ld.global.u16 	%rs82, [%rd4+14];
$L__BB2_54:
	// begin inline asm
	{mul.f16x2 %r229,%r7,%r140;
}
	// end inline asm
	// begin inline asm
	{add.f16x2 %r232,%r5,%r229;
}
	// end inline asm
	// begin inline asm
	{mul.f16x2 %r235,%r19,%r154;
}
	// end inline asm
	// begin inline asm
	{add.f16x2 %r238,%r232,%r235;
}
	// end inline asm
	// begin inline asm
	{mul.f16x2 %r241,%r31,%r166;
}
	// end inline asm
	// begin inline asm
	{add.f16x2 %r244,%r238,%r241;
}
	// end inline asm
	// begin inline asm
	{mul.f16x2 %r247,%r43,%r178;
}
	// end inline asm
	// begin inline asm
	{add.f16x2 %r250,%r244,%r247;
}
	// end inline asm
	// begin inline asm
	{mul.f16x2 %r253,%r55,%r190;
}
	// end inline asm
	// begin inline asm
	{add.f16x2 %r256,%r250,%r253;
}
	// end inline asm
	// begin inline asm
	{mul.f16x2 %r259,%r67,%r202;
}
	// end inline asm
	// begin inline asm
	{add.f16x2 %r262,%r256,%r259;
}
	// end inline asm
	// begin inline asm
	{mul.f16x2 %r265,%r79,%r214;
}
	// end inline asm
	// begin inline asm
	{add.f16x2 %r268,%r262,%r265;
}
	// end inline asm
	// begin inline asm
	{mul.f16x2 %r271,%r91,%r226;
}
	// end inline asm
	// begin inline asm
	{add.f16x2 %r274,%r268,%r271;
}
	// end inline asm
	// begin inline asm
	{mul.f16x2 %r277,%r8,%r140;
}
	// end inline asm
	// begin inline asm
	{add.f16x2 %r280,%r5,%r277;
}
	// end inline asm
	// begin inline asm
	{mul.f16x2 %r283,%r20,%r154;
}
	// end inline asm
	// begin inline asm
	{add.f16x2 %r286,%r280,%r283;
}
	// end inline asm
	// begin inline asm
	{mul.f16x2 %r289,%r32,%r166;
}
	// end inline asm
	// begin inline asm
	{add.f16x2 %r292,%r286,%r289;
}
	// end inline asm
	// begin inline asm
	{mul.f16x2 %r295,%r44,%r178;
}
	// end inline asm
	// begin inline asm
	{add.f16x2 %r298,%r292,%r295;
}
	// end inline asm
	// begin inline asm
	{mul.f16x2 %r301,%r56,%r190;
}
	// end inline asm
	// begin inline asm
	{add.f16x2 %r304,%r298,%r301;
}
	// end inline asm
	// begin inline asm
	{mul.f16x2 %r307,%r68,%r202;
}
	// end inline asm
	// begin inline asm
	{add.f16x2 %r310,%r304,%r307;
}
	// end inline asm
	// begin inline asm
	{mul.f16x2 %r313,%r80,%r214;
}
	// end inline asm
	// begin inline asm
	{add.f16x2 %r316,%r310,%r313;
}
	// end inline asm
	// begin inline asm
	{mul.f16x2 %r319,%r92,%r226;
}
	// end inline asm
	// begin inline asm
	{add.f16x2 %r322,%r316,%r319;
}
	// end inline asm
	// begin inline asm
	{mul.f16x2 %r325,%r9,%r140;
}
	// end inline asm
	// begin inline asm
	{add.f16x2 %r328,%r5,%r325;
}
	// end inline asm
	// begin inline asm
	{mul.f16x2 %r331,%r21,%r154;
}
	// end inline asm
	// begin inline asm
	{add.f16x2 %r334,%r328,%r331;
}
	// end inline asm
	// begin inline asm
	{mul.f16x2 %r337,%r33,%r166;
}
	// end inline asm
	// begin inline asm
	{add.f16x2 %r340,%r334,%r337;
}
	// end inline asm
	// begin inline asm
	{mul.f16x2 %r343,%r45,%r178;
}
	// end inline asm
	// begin inline asm
	{add.f16x2 %r346,%r340,%r343;
}
	// end inline asm
	// begin inline asm
	{mul.f16x2 %r349,%r57,%r190;
}
	// end inline asm
	// begin inline asm
	{add.f16x2 %r352,%r346,%r349;
}
	// end inline asm
	// begin inline asm
	{mul.f16x2 %r355,%r69,%r202;
}
	// end inline asm
	// begin inline asm
	{add.f16x2 %r358,%r352,%r355;
}
	// end inline asm
	// begin inline asm
	{mul.f16x2 %r361,%r81,%r214;
}
	// end inline asm
	// begin inline asm
	{add.f16x2 %r364,%r358,%r361;
}
	// end inline asm
	// begin inline asm
	{mul.f16x2 %r367,%r93,%r226;
}
	// end inline asm
	// begin inline asm
	{add.f16x2 %r370,%r364,%r367;
}
	// end inline asm
	// begin inline asm
	{mul.f16x2 %r373,%r10,%r140;
}
	// end inline asm
	// begin inline asm
	{add.f16x2 %r376,%r5,%r373;
}
	// end inline asm
	// begin inline asm
	{mul.f16x2 %r379,%r22,%r154;
}
	// end inline asm
	// begin inline asm
	{add.f16x2 %r382,%r376,%r379;
}
	// end inline asm
	// begin inline asm
	{mul.f16x2 %r385,%r34,%r166;
}
	// end inline asm
	// begin inline asm
	{add.f16x2 %r388,%r382,%r385;
}
	// end inline asm
	// begin inline asm
	{mul.f16x2 %r391,%r46,%r178;
}
	// end inline asm
	// begin inline asm
	{add.f16x2 %r394,%r388,%r391;
}
	// end inline asm
	// begin inline asm
	{mul.f16x2 %r397,%r58,%r190;
}
	// end inline asm
	// begin inline asm
	{add.f16x2 %r400,%r394,%r397;
}
	// end inline asm
	// begin inline asm
	{mul.f16x2 %r403,%r70,%r202;
}
	// end inline asm
	// begin inline asm
	{add.f16x2 %r406,%r400,%r403;
}
	// end inline asm
	// begin inline asm
	{mul.f16x2 %r409,%r82,%r214;
}
	// end inline asm
	// begin inline asm
	{add.f16x2 %r412,%r406,%r409;
}
	// end inline asm
	// begin inline asm
	{mul.f16x2 %r415,%r94,%r226;
}
	// end inline asm
	// begin inline asm
	{add.f16x2 %r418,%r412,%r415;
}
	// end inline asm
	// begin inline asm
	{mul.f16x2 %r421,%r11,%r140;
}
	// end inline asm
	// begin inline asm
	{add.f16x2 %r424,%r5,%r421;
}
	// end inline asm
	// begin inline asm
	{mul.f16x2 %r427,%r23,%r154;
}
	// end inline asm
	// begin inline asm
	{add.f16x2 %r430,%r424,%r427;
}
	// end inline asm
	// begin inline asm
	{mul.f16x2 %r433,%r35,%r166;
}
	// end inline asm
	// begin inline asm
	{add.f16x2 %r436,%r430,%r433;
}
	// end inline asm
	// begin inline asm
	{mul.f16x2 %r439,%r47,%r178;
}
	// end inline asm
	// begin inline asm
	{add.f16x2 %r442,%r436,%r439;
}
	// end inline asm
	// begin inline asm
	{mul.f16x2 %r445,%r59,%r190;
}
	// end inline asm
	// begin inline asm
	{add.f16x2 %r448,%r442,%r445;
}
	// end inline asm
	// begin inline asm
	{mul.f16x2 %r451,%r71,%r202;
}
	// end inline asm
	// begin inline asm
	{add.f16x2 %r454,%r448,%r451;
}
	// end inline asm
	// begin inline asm
	{mul.f16x2 %r457,%r83,%r214;
}
	// end inline asm
	// begin inline asm
	{add.f16x2 %r460,%r454,%r457;
}
	// end inline asm
	// begin inline asm
	{mul.f16x2 %r463,%r95,%r226;
}
	// end inline asm
	// begin inline asm
	{add.f16x2 %r466,%r460,%r463;
}
	// end inline asm
	// begin inline asm
	{mul.f16x2 %r469,%r950,%r140;
}
	// end inline asm
	// begin inline asm
	{add.f16x2 %r472,%r5,%r469;
}
	// end inline asm
	// begin inline asm
	{mul.f16x2 %r475,%r953,%r154;
}
	// end inline asm
	// begin inline asm
	{add.f16x2 %r478,%r472,%r475;
}
	// end inline asm
	// begin inline asm
	{mul.f16x2 %r481,%r956,%r166;
}
	// end inline asm
	// begin inline asm
	{add.f16x2 %r484,%r478,%r481;
}
	// end inline asm
	// begin inline asm
	{mul.f16x2 %r487,%r959,%r178;
}
	// end inline asm
	// begin inline asm
	{add.f16x2 %r490,%r484,%r487;
}
	// end inline asm
	// begin inline asm
	{mul.f16x2 %r493,%r962,%r190;
}
	// end inline asm
	// begin inline asm
	{add.f16x2 %r496,%r490,%r493;
}
	// end inline asm
	// begin inline asm
	{mul.f16x2 %r499,%r965,%r202;
}
	// end inline asm
	// begin inline asm
	{add.f16x2 %r502,%r496,%r499;
}
	// end inline asm
	// begin inline asm
	{mul.f16x2 %r505,%r968,%r214;
}
	// end inline asm
	// begin inline asm
	{add.f16x2 %r508,%r502,%r505;
}
	// end inline asm
	// begin inline asm
	{mul.f16x2 %r511,%r971,%r226;
}
	// end inline asm
	// begin inline asm
	{add.f16x2 %r514,%r508,%r511;
}
	// end inline asm
	// begin inline asm
	{mul.f16x2 %r517,%r951,%r140;
}
	// end inline asm
	// begin inline asm
	{add.f16x2 %r520,%r5,%r517;
}
	// end inline asm
	// begin inline asm
	{mul.f16x2 %r523,%r954,%r154;
}
	// end inline asm
	// begin inline asm
	{add.f16x2 %r526,%r520,%r523;
}
	// end inline asm
	// begin inline asm
	{mul.f16x2 %r529,%r957,%r166;
}
	// end inline asm
	// begin inline asm
	{add.f16x2 %r532,%r526,%r529;
}
	// end inline asm
	// begin inline asm
	{mul.f16x2 %r535,%r960,%r178;
}
	// end inline asm
	// begin inline asm
	{add.f16x2 %r538,%r532,%r535;
}
	// end inline asm
	// begin inline asm
	{mul.f16x2 %r541,%r963,%r190;
}
	// end inline asm
	// begin inline asm
	{add.f16x2 %r544,%r538,%r541;
}
	// end inline asm
	// begin inline asm
	{mul.f16x2 %r547,%r966,%r202;
}
	// end inline asm
	// begin inline asm
	{add.f16x2 %r550,%r544,%r547;
}
	// end inline asm
	// begin inline asm
	{mul.f16x2 %r553,%r969,%r214;
}
	// end inline asm
	// begin inline asm
	{add.f16x2 %r556,%r550,%r553;
}
	// end inline asm
	// begin inline asm
	{mul.f16x2 %r559,%r972,%r226;
}
	// end inline asm
	// begin inline asm
	{add.f16x2 %r562,%r556,%r559;
}
	// end inline asm
	// begin inline asm
	{mul.f16x2 %r565,%r952,%r140;
}
	// end inline asm
	// begin inline asm
	{add.f16x2 %r568,%r5,%r565;
}
	// end inline asm
	// begin inline asm
	{mul.f16x2 %r571,%r955,%r154;
}
	// end inline asm
	// begin inline asm
	{add.f16x2 %r574,%r568,%r571;
}
	// end inline asm
	// begin inline asm
	{mul.f16x2 %r577,%r958,%r166;
}
	// end inline asm
	// begin inline asm
	{add.f16x2 %r580,%r574,%r577;
}
	// end inline asm
	// begin inline asm
	{mul.f16x2 %r583,%r961,%r178;
}
	// end inline asm
	// begin inline asm
	{add.f16x2 %r586,%r580,%r583;
}
	// end inline asm
	// begin inline asm
	{mul.f16x2 %r589,%r964,%r190;
}
	// end inline asm
	// begin inline asm
	{add.f16x2 %r592,%r586,%r589;
}
	// end inline asm
	// begin inline asm
	{mul.f16x2 %r595,%r967,%r202;
}
	// end inline asm
	// begin inline asm
	{add.f16x2 %r598,%r592,%r595;
}
	// end inline asm
	// begin inline asm
	{mul.f16x2 %r601,%r970,%r214;
}
	// end inline asm
	// begin inline asm
	{add.f16x2 %r604,%r598,%r601;
}
	// end inline asm
	// begin inline asm
	{mul.f16x2 %r607,%r973,%r226;
}
	// end inline asm
	// begin inline asm
	{add.f16x2 %r610,%r604,%r607;
}
	// end inline asm
	// begin inline asm
	{mov.u32 %r613, WARP_SZ;
}
	// end inline asm
	shl.b32 	%r654, %r613, 8;
	add.s32 	%r649, %r654, -8161;
	setp.ne.s32 	%p36, %r2, 0;
	mov.b32 	%r616, 16;
	mov.b32 	%r650, -1;
	// begin inline asm
	{shfl.sync.down.b32 %r614,%r274,%r616,%r649,%r650;
}
	// end inline asm
	// begin inline asm
	{add.f16x2 %r619,%r274,%r614;
}
	// end inline asm
	mov.b32 	%r624, 8;
	// begin inline asm
	{shfl.sync.down.b32 %r622,%r619,%r624,%r649,%r650;
}
	// end inline asm
	// begin inline asm
	{add.f16x2 %r627,%r619,%r622;
}
	// end inline asm
	mov.b32 	%r632, 4;
	// begin inline asm
	{shfl.sync.down.b32 %r630,%r627,%r632,%r649,%r650;
}
	// end inline asm
	// begin inline asm
	{add.f16x2 %r635,%r627,%r630;
}
	// end inline asm
	mov.b32 	%r640, 2;
	// begin inline asm
	{shfl.sync.down.b32 %r638,%r635,%r640,%r649,%r650;
}
	// end inline asm
	// begin inline asm
	{add.f16x2 %r643,%r635,%r638;
}
	// end inline asm
	mov.b32 	%r648, 1;
	// begin inline asm
	{shfl.sync.down.b32 %r646,%r643,%r648,%r649,%r650;
}
	// end inline asm
	// begin inline asm
	{add.f16x2 %r651,%r643,%r646;
}
	// end inline asm
	mov.b32 	{%rs25, %rs26}, %r651;
	// begin inline asm
	{add.f16 %rs24,%rs25,%rs26;
}
	// end inline asm
	// begin inline asm
	{add.f16 %rs27,%rs24,%rs1;
}
	// end inline asm
	shl.b32 	%r655, %r3, 2;
	mov.u32 	%r656, _ZZ12fc2_top1_kerILi512ELi4ELi8ELi1ELb0EEvP7__half2S1_S1_P6__halfS3_PiE6result;
	add.s32 	%r111, %r656, %r655;
	@%p36 bra 	$L__BB2_56;
	// begin inline asm
	{  cvt.f32.f16 %f11, %rs27;}

	// end inline asm
	st.shared.f32 	[%r111], %f11;
$L__BB2_56:
	setp.ne.s32 	%p37, %r2, 0;
	mov.b32 	%r659, 16;
	mov.b32 	%r693, -1;
	// begin inline asm
	{shfl.sync.down.b32 %r657,%r322,%r659,%r649,%r693;
}
	// end inline asm
	// begin inline asm
	{add.f16x2 %r662,%r322,%r657;
}
	// end inline asm
	mov.b32 	%r667, 8;
	// begin inline asm
	{shfl.sync.down.b32 %r665,%r662,%r667,%r649,%r693;
}
	// end inline asm
	// begin inline asm
	{add.f16x2 %r670,%r662,%r665;
}
	// end inline asm
	mov.b32 	%r675, 4;
	// begin inline asm
	{shfl.sync.down.b32 %r673,%r670,%r675,%r649,%r693;
}
	// end inline asm
	// begin inline asm
	{add.f16x2 %r678,%r670,%r673;
}
	// end inline asm
	mov.b32 	%r683, 2;
	// begin inline asm
	{shfl.sync.down.b32 %r681,%r678,%r683,%r649,%r693;
}
	// end inline asm
	// begin inline asm
	{add.f16x2 %r686,%r678,%r681;
}
	// end inline asm
	mov.b32 	%r691, 1;
	// begin inline asm
	{shfl.sync.down.b32 %r689,%r686,%r691,%r649,%r693;
}
	// end inline asm
	// begin inline asm
	{add.f16x2 %r694,%r686,%r689;
}
	// end inline asm
	mov.b32 	{%rs32, %rs33}, %r694;
	// begin inline asm
	{add.f16 %rs31,%rs32,%rs33;
}
	// end inline asm
	// begin inline asm
	{add.f16 %rs34,%rs31,%rs2;
}
	// end inline asm
	@%p37 bra 	$L__BB2_58;
	// begin inline asm
	{  cvt.f32.f16 %f12, %rs34;}

	// end inline asm
	st.shared.f32 	[%r111+4], %f12;
$L__BB2_58:
	setp.ne.s32 	%p38, %r2, 0;
	mov.b32 	%r699, 16;
	mov.b32 	%r733, -1;
	// begin inline asm
	{shfl.sync.down.b32 %r697,%r370,%r699,%r649,%r733;
}
	// end inline asm
	// begin inline asm
	{add.f16x2 %r702,%r370,%r697;
}
	// end inline asm
	mov.b32 	%r707, 8;
	// begin inline asm
	{shfl.sync.down.b32 %r705,%r702,%r707,%r649,%r733;
}
	// end inline asm
	// begin inline asm
	{add.f16x2 %r710,%r702,%r705;
}
	// end inline asm
	mov.b32 	%r715, 4;
	// begin inline asm
	{shfl.sync.down.b32 %r713,%r710,%r715,%r649,%r733;
}
	// end inline asm
	// begin inline asm
	{add.f16x2 %r718,%r710,%r713;
}
	// end inline asm
	mov.b32 	%r723, 2;
	// begin inline asm
	{shfl.sync.down.b32 %r721,%r718,%r723,%r649,%r733;
}
	// end inline asm
	// begin inline asm
	{add.f16x2 %r726,%r718,%r721;
}
	// end inline asm
	mov.b32 	%r731, 1;
	// begin inline asm
	{shfl.sync.down.b32 %r729,%r726,%r731,%r649,%r733;
}
	// end inline asm
	// begin inline asm
	{add.f16x2 %r734,%r726,%r729;
}
	// end inline asm
	mov.b32 	{%rs39, %rs40}, %r734;
	// begin inline asm
	{add.f16 %rs38,%rs39,%rs40;
}
	// end inline asm
	// begin inline asm
	{add.f16 %rs41,%rs38,%rs3;
}
	// end inline asm
	@%p38 bra 	$L__BB2_60;
	// begin inline asm
	{  cvt.f32.f16 %f13, %rs41;}

	// end inline asm
	st.shared.f32 	[%r111+8], %f13;
$L__BB2_60:
	setp.ne.s32 	%p39, %r2, 0;
	mov.b32 	%r739, 16;
	mov.b32 	%r773, -1;
	// begin inline asm
	{shfl.sync.down.b32 %r737,%r418,%r739,%r649,%r773;
}
	// end inline asm
	// begin inline asm
	{add.f16x2 %r742,%r418,%r737;
}
	// end inline asm
	mov.b32 	%r747, 8;
	// begin inline asm
	{shfl.sync.down.b32 %r745,%r742,%r747,%r649,%r773;
}
	// end inline asm
	// begin inline asm
	{add.f16x2 %r750,%r742,%r745;
}
	// end inline asm
	mov.b32 	%r755, 4;
	// begin inline asm
	{shfl.sync.down.b32 %r753,%r750,%r755,%r649,%r773;
}
	// end inline asm
	// begin inline asm
	{add.f16x2 %r758,%r750,%r753;
}
	// end inline asm
	mov.b32 	%r763, 2;
	// begin inline asm
	{shfl.sync.down.b32 %r761,%r758,%r763,%r649,%r773;
}
	// end inline asm
	// begin inline asm
	{add.f16x2 %r766,%r758,%r761;
}
	// end inline asm
	mov.b32 	%r771, 1;
	// begin inline asm
	{shfl.sync.down.b32 %r769,%r766,%r771,%r649,%r773;
}
	// end inline asm
	// begin inline asm
	{add.f16x2 %r774,%r766,%r769;
}
	// end inline asm
	mov.b32 	{%rs46, %rs47}, %r774;
	// begin inline asm
	{add.f16 %rs45,%rs46,%rs47;
}
	// end inline asm
	// begin inline asm
	{add.f16 %rs48,%rs45,%rs4;
}
	// end inline asm
	@%p39 bra 	$L__BB2_62;
	// begin inline asm
	{  cvt.f32.f16 %f14, %rs48;}

	// end inline asm
	st.shared.f32 	[%r111+12], %f14;
$L__BB2_62:
	setp.ne.s32 	%p40, %r2, 0;
	mov.b32 	%r779, 16;
	mov.b32 	%r813, -1;
	// begin inline asm
	{shfl.sync.down.b32 %r777,%r466,%r779,%r649,%r813;
}
	// end inline asm
	// begin inline asm
	{add.f16x2 %r782,%r466,%r777;
}
	// end inline asm
	mov.b32 	%r787, 8;
	// begin inline asm
	{shfl.sync.down.b32 %r785,%r782,%r787,%r649,%r813;
}
	// end inline asm
	// begin inline asm
	{add.f16x2 %r790,%r782,%r785;
}
	// end inline asm
	mov.b32 	%r795, 4;
	// begin inline asm
	{shfl.sync.down.b32 %r793,%r790,%r795,%r649,%r813;
}
	// end inline asm
	// begin inline asm
	{add.f16x2 %r798,%r790,%r793;
}
	// end inline asm
	mov.b32 	%r803, 2;
	// begin inline asm
	{shfl.sync.down.b32 %r801,%r798,%r803,%r649,%r813;
}
	// end inline asm
	// begin inline asm
	{add.f16x2 %r806,%r798,%r801;
}
	// end inline asm
	mov.b32 	%r811, 1;
	// begin inline asm
	{shfl.sync.down.b32 %r809,%r806,%r811,%r649,%r813;
}
	// end inline asm
	// begin inline asm
	{add.f16x2 %r814,%r806,%r809;
}
	// end inline asm
	mov.b32 	{%rs53, %rs54}, %r814;
	// begin inline asm
	{add.f16 %rs52,%rs53,%rs54;
}
	// end inline asm
	// begin inline asm
	{add.f16 %rs55,%rs52,%rs5;
}
	// end inline asm
	@%p40 bra 	$L__BB2_64;
	// begin inline asm
	{  cvt.f32.f16 %f15, %rs55;}

	// end inline asm
	st.shared.f32 	[%r111+16], %f15;
$L__BB2_64:
	setp.ne.s32 	%p41, %r2, 0;
	mov.b32 	%r819, 16;
	mov.b32 	%r853, -1;
	// begin inline asm
	{shfl.sync.down.b32 %r817,%r514,%r819,%r649,%r853;
}
	// end inline asm
	// begin inline asm
	{add.f16x2 %r822,%r514,%r817;
}
	// end inline asm
	mov.b32 	%r827, 8;
	// begin inline asm
	{shfl.sync.down.b32 %r825,%r822,%r827,%r649,%r853;
}
	// end inline asm
	// begin inline asm
	{add.f16x2 %r830,%r822,%r825;
}
	// end inline asm
	mov.b32 	%r835, 4;
	// begin inline asm
	{shfl.sync.down.b32 %r833,%r830,%r835,%r649,%r853;
}
	// end inline asm
	// begin inline asm
	{add.f16x2 %r838,%r830,%r833;
}
	// end inline asm
	mov.b32 	%r843, 2;
	// begin inline asm
	{shfl.sync.down.b32 %r841,%r838,%r843,%r649,%r853;
}
	// end inline asm
	// begin inline asm
	{add.f16x2 %r846,%r838,%r841;
}
	// end inline asm
	mov.b32 	%r851, 1;
	// begin inline asm
	{shfl.sync.down.b32 %r849,%r846,%r851,%r649,%r853;
}
	// end inline asm
	// begin inline asm
	{add.f16x2 %r854,%r846,%r849;
}
	// end inline asm
	mov.b32 	{%rs60, %rs61}, %r854;
	// begin inline asm
	{add.f16 %rs59,%rs60,%rs61;
}
	// end inline asm
	// begin inline asm
	{add.f16 %rs62,%rs59,%rs80;
}
	// end inline asm
	@%p41 bra 	$L__BB2_66;
	// begin inline asm
	{  cvt.f32.f16 %f16, %rs62;}

	// end inline asm
	st.shared.f32 	[%r111+20], %f16;
$L__BB2_66:
	setp.ne.s32 	%p42, %r2, 0;
	mov.b32 	%r859, 16;
	mov.b32 	%r893, -1;
	// begin inline asm
	{shfl.sync.down.b32 %r857,%r562,%r859,%r649,%r893;
}
	// end inline asm
	// begin inline asm
	{add.f16x2 %r862,%r562,%r857;
}
	// end inline asm
	mov.b32 	%r867, 8;
	// begin inline asm
	{shfl.sync.down.b32 %r865,%r862,%r867,%r649,%r893;
}
	// end inline asm
	// begin inline asm
	{add.f16x2 %r870,%r862,%r865;
}
	// end inline asm
	mov.b32 	%r875, 4;
	// begin inline asm
	{shfl.sync.down.b32 %r873,%r870,%r875,%r649,%r893;
}
	// end inline asm
	// begin inline asm
	{add.f16x2 %r878,%r870,%r873;
}
	// end inline asm
	mov.b32 	%r883, 2;
	// begin inline asm
	{shfl.sync.down.b32 %r881,%r878,%r883,%r649,%r893;
}
	// end inline asm
	// begin inline asm
	{add.f16x2 %r886,%r878,%r881;
}
	// end inline asm
	mov.b32 	%r891, 1;
	// begin inline asm
	{shfl.sync.down.b32 %r889,%r886,%r891,%r649,%r893;
}
	// end inline asm
	// begin inline asm
	{add.f16x2 %r894,%r886,%r889;
}
	// end inline asm
	mov.b32 	{%rs67, %rs68}, %r894;
	// begin inline asm
	{add.f16 %rs66,%rs67,%rs68;
}
	// end inline asm
	// begin inline asm
	{add.f16 %rs69,%rs66,%rs81;
}
	// end inline asm
	@%p42 bra 	$L__BB2_68;
	// begin inline asm
	{  cvt.f32.f16 %f17, %rs69;}

	// end inline asm
	st.shared.f32 	[%r111+24], %f17;
$L__BB2_68:
	setp.ne.s32 	%p43, %r2, 0;
	mov.b32 	%r899, 16;
	mov.b32 	%r933, -1;
	// begin inline asm
	{shfl.sync.down.b32 %r897,%r610,%r899,%r649,%r933;
}
	// end inline asm
	// begin inline asm
	{add.f16x2 %r902,%r610,%r897;
}
	// end inline asm
	mov.b32 	%r907, 8;
	// begin inline asm
	{shfl.sync.down.b32 %r905,%r902,%r907,%r649,%r933;
}
	// end inline asm
	// begin inline asm
	{add.f16x2 %r910,%r902,%r905;
}
	// end inline asm
	mov.b32 	%r915, 4;
	// begin inline asm
	{shfl.sync.down.b32 %r913,%r910,%r915,%r649,%r933;
}
	// end inline asm
	// begin inline asm
	{add.f16x2 %r918,%r910,%r913;
}
	// end inline asm
	mov.b32 	%r923, 2;
	// begin inline asm
	{shfl.sync.down.b32 %r921,%r918,%r923,%r649,%r933;
}
	// end inline asm
	// begin inline asm
	{add.f16x2 %r926,%r918,%r921;
}
	// end inline asm
	mov.b32 	%r931, 1;
	// begin inline asm
	{shfl.sync.down.b32 %r929,%r926,%r931,%r649,%r933;
}
	// end inline asm
	// begin inline asm
	{add.f16x2 %r934,%r926,%r929;
}
	// end inline asm
	mov.b32 	{%rs74, %rs75}, %r934;
	// begin inline asm
	{add.f16 %rs73,%rs74,%rs75;
}
	// end inline asm
	// begin inline asm
	{add.f16 %rs76,%rs73,%rs82;
}
	// end inline asm
	@%p43 bra 	$L__BB2_70;
	// begin inline asm
	{  cvt.f32.f16 %f18, %rs76;}

	// end inline asm
	st.shared.f32 	[%r111+28], %f18;
$L__BB2_70:
	bar.sync 	0;
	setp.gt.u32 	%p44, %r1, 31;
	@%p44 bra 	$L__BB2_83;
	shl.b32 	%r937, %r1, 2;
	add.s32 	%r939, %r656, %r937;
	ld.shared.f32 	%f1, [%r939];
	setp.gt.u32 	%p46, %r1, 28;
	selp.b32 	%r112, -1, %r1, %p46;
	shfl.sync.down.b32	%r113|%p47, %r112, 16, 31, -1;
	mov.b32 	%r940, %f1;
	shfl.sync.down.b32	%r941|%p48, %r940, 16, 31, -1;
	mov.b32 	%f2, %r941;
	mov.pred 	%p75, -1;
	@%p46 bra 	$L__BB2_73;
	setp.ne.s32 	%p49, %r113, -1;
	setp.lt.f32 	%p50, %f1, %f2;
	and.pred  	%p75, %p49, %p50;
$L__BB2_73:
	selp.f32 	%f3, %f2, %f1, %p75;
	selp.b32 	%r114, %r113, %r112, %p75;
	shfl.sync.down.b32	%r115|%p52, %r114, 8, 31, -1;
	mov.b32 	%r942, %f3;
	shfl.sync.down.b32	%r943|%p53, %r942, 8, 31, -1;
	mov.b32 	%f4, %r943;
	setp.eq.s32 	%p54, %r114, -1;
	mov.pred 	%p76, -1;
	@%p54 bra 	$L__BB2_75;
	setp.ne.s32 	%p55, %r115, -1;
	setp.lt.f32 	%p56, %f3, %f4;
	and.pred  	%p76, %p55, %p56;
$L__BB2_75:
	selp.f32 	%f5, %f4, %f3, %p76;
	selp.b32 	%r116, %r115, %r114, %p76;
	shfl.sync.down.b32	%r117|%p58, %r116, 4, 31, -1;
	mov.b32 	%r944, %f5;
	shfl.sync.down.b32	%r945|%p59, %r944, 4, 31, -1;
	mov.b32 	%f6, %r945;
	setp.eq.s32 	%p60, %r116, -1;
	mov.pred 	%p77, -1;
	@%p60 bra 	$L__BB2_77;
	setp.ne.s32 	%p61, %r117, -1;
	setp.lt.f32 	%p62, %f5, %f6;
	and.pred  	%p77, %p61, %p62;
$L__BB2_77:
	selp.f32 	%f7, %f6, %f5, %p77;
	selp.b32 	%r118, %r117, %r116, %p77;
	shfl.sync.down.b32	%r119|%p64, %r118, 2, 31, -1;
	mov.b32 	%r946, %f7;
	shfl.sync.down.b32	%r947|%p65, %r946, 2, 31, -1;
	mov.b32 	%f8, %r947;
	setp.eq.s32 	%p66, %r118, -1;
	mov.pred 	%p78, -1;
	@%p66 bra 	$L__BB2_79;
	setp.ne.s32 	%p67, %r119, -1;
	setp.lt.f32 	%p68, %f7, %f8;
	and.pred  	%p78, %p67, %p68;
$L__BB2_79:
	selp.f32 	%f9, %f8, %f7, %p78;
	selp.b32 	%r120, %r119, %r118, %p78;
	shfl.sync.down.b32	%r974|%p69, %r120, 1, 31, -1;
	mov.b32 	%r948, %f9;
	shfl.sync.down.b32	%r122|%p70, %r948, 1, 31, -1;
	setp.eq.s32 	%p71, %r120, -1;
	@%p71 bra 	$L__BB2_81;
	mov.b32 	%f19, %r122;
	setp.ne.s32 	%p72, %r974, -1;
	setp.lt.f32 	%p73, %f9, %f19;
	selp.b32 	%r949, %r974, %r120, %p73;
	selp.b32 	%r974, %r949, %r120, %p72;
$L__BB2_81:
	setp.ne.s32 	%p74, %r1, 0;
	@%p74 bra 	$L__BB2_83;
	cvta.to.global.u64 	%rd17, %rd8;
	mul.wide.u32 	%rd18, %r4, 4;
	add.s64 	%rd19, %rd17, %rd18;
	st.global.u32 	[%rd19], %r974;
$L__BB2_83:
	ret;

}
	// .globl	_Z19rnnt_enc_gather_kerPiS_S_iiiimi
.visible .entry _Z19rnnt_enc_gather_kerPiS_S_iiiimi(
	.param .u64 .ptr .align 1 _Z19rnnt_enc_gather_kerPiS_S_iiiimi_param_0,
	.param .u64 .ptr .align 1 _Z19rnnt_enc_gather_kerPiS_S_iiiimi_param_1,
	.param .u64 .ptr .align 1 _Z19rnnt_enc_gather_kerPiS_S_iiiimi_param_2,
	.param .u32 _Z19rnnt_enc_gather_kerPiS_S_iiiimi_param_3,
	.param .u32 _Z19rnnt_enc_gather_kerPiS_S_iiiimi_param_4,
	.param .u32 _Z19rnnt_enc_gather_kerPiS_S_iiiimi_param_5,
	.param .u32 _Z19rnnt_enc_gather_kerPiS_S_iiiimi_param_6,
	.param .u64 _Z19rnnt_enc_gather_kerPiS_S_iiiimi_param_7,
	.param .u32 _Z19rnnt_enc_gather_kerPiS_S_iiiimi_param_8
)
{
	.reg .pred 	%p<25>;
	.reg .b32 	%r<67>;
	.reg .b64 	%rd<73>;

	ld.param.u64 	%rd7, [_Z19rnnt_enc_gather_kerPiS_S_iiiimi_param_1];
	ld.param.u64 	%rd9, [_Z19rnnt_enc_gather_kerPiS_S_iiiimi_param_2];
	ld.param.u32 	%r29, [_Z19rnnt_enc_gather_kerPiS_S_iiiimi_param_3];
	ld.param.u32 	%r30, [_Z19rnnt_enc_gather_kerPiS_S_iiiimi_param_4];
	ld.param.u32 	%r31, [_Z19rnnt_enc_gather_kerPiS_S_iiiimi_param_5];
	ld.param.u64 	%rd8, [_Z19rnnt_enc_gather_kerPiS_S_iiiimi_param_7];
	cvta.to.global.u64 	%rd1, %rd9;
	mov.u32 	%r1, %ntid.x;
	setp.lt.s32 	%p1, %r31, 1;
	@%p1 bra 	$L__BB3_37;
	setp.lt.s32 	%p2, %r29, 1;
	mov.u32 	%r2, %tid.x;
	@%p2 bra 	$L__BB3_37;
	and.b32  	%r3, %r29, 3;
	and.b32  	%r35, %r29, 2147483644;
	neg.s32 	%r4, %r35;
	mov.u32 	%r36, %ctaid.x;
	mul.lo.s32 	%r60, %r31, %r36;
	cvta.to.global.u64 	%rd2, %rd7;
	mov.b32 	%r59, 0;
$L__BB3_3:
	ld.param.u32 	%r58, [_Z19rnnt_enc_gather_kerPiS_S_iiiimi_param_8];
	setp.ge.s32 	%p3, %r60, %r58;
	@%p3 bra 	$L__BB3_36;
	ld.param.u32 	%r57, [_Z19rnnt_enc_gather_kerPiS_S_iiiimi_param_6];
	ld.param.u64 	%rd72, [_Z19rnnt_enc_gather_kerPiS_S_iiiimi_param_0];
	setp.lt.u32 	%p4, %r29, 4;
	mul.wide.s32 	%rd10, %r60, 4;
	add.s64 	%rd11, %rd2, %rd10;
	ld.global.u32 	%r37, [%rd11];
	mul.lo.s32 	%r38, %r60, %r57;
	cvt.s64.s32 	%rd12, %r38;
	mul.lo.s32 	%r39, %r37, %r30;
	cvt.s64.s32 	%rd13, %r39;
	add.s64 	%rd3, %rd13, %rd12;
	mul.lo.s32 	%r40, %r60, %r30;
	cvta.to.global.u64 	%rd14, %rd72;
	mul.wide.s32 	%rd15, %r40, 4;
	add.s64 	%rd4, %rd14, %rd15;
	cvt.s64.s32 	%rd5, %r37;
	mov.u32 	%r66, %r2;
	@%p4 bra 	$L__BB3_23;
	shl.b32 	%r41, %r1, 1;
	add.s32 	%r64, %r2, %r41;
	mad.lo.s32 	%r63, %r1, 3, %r2;
	add.s32 	%r62, %r2, %r1;
	mov.u32 	%r61, %r4;
	mov.u32 	%r66, %r2;
$L__BB3_6:
	setp.ge.s32 	%p5, %r66, %r30;
	@%p5 bra 	$L__BB3_10;
	setp.gt.u64 	%p6, %rd8, %rd5;
	@%p6 bra 	$L__BB3_9;
	mul.wide.u32 	%rd16, %r66, 4;
	add.s64 	%rd17, %rd4, %rd16;
	mov.b32 	%r42, 0;
	st.global.u32 	[%rd17], %r42;
	bra.uni 	$L__BB3_10;
$L__BB3_9:
	cvt.u64.u32 	%rd18, %r66;
	add.s64 	%rd19, %rd3, %rd18;
	shl.b64 	%rd20, %rd19, 2;
	add.s64 	%rd21, %rd1, %rd20;
	ld.global.u32 	%r43, [%rd21];
	mul.wide.u32 	%rd22, %r66, 4;
	add.s64 	%rd23, %rd4, %rd22;
	st.global.u32 	[%rd23], %r43;
$L__BB3_10:
	add.s32 	%r16, %r66, %r1;
	setp.ge.s32 	%p7, %r16, %r30;
	@%p7 bra 	$L__BB3_14;
	setp.gt.u64 	%p8, %rd8, %rd5;
	@%p8 bra 	$L__BB3_13;
	mul.wide.u32 	%rd24, %r62, 4;
	add.s64 	%rd25, %rd4, %rd24;
	mov.b32 	%r44, 0;
	st.global.u32 	[%rd25], %r44;
	bra.uni 	$L__BB3_14;
$L__BB3_13:
	cvt.u64.u32 	%rd26, %r62;
	add.s64 	%rd27, %rd3, %rd26;
	shl.b64 	%rd28, %rd27, 2;
	add.s64 	%rd29, %rd1, %rd28;
	ld.global.u32 	%r45, [%rd29];
	mul.wide.u32 	%rd30, %r62, 4;
	add.s64 	%rd31, %rd4, %rd30;
	st.global.u32 	[%rd31], %r45;
$L__BB3_14:
	add.s32 	%r17, %r16, %r1;
	setp.ge.s32 	%p9, %r17, %r30;
	@%p9 bra 	$L__BB3_18;
	setp.gt.u64 	%p10, %rd8, %rd5;
	@%p10 bra 	$L__BB3_17;
	mul.wide.u32 	%rd32, %r64, 4;
	add.s64 	%rd33, %rd4, %rd32;
	mov.b32 	%r46, 0;
	st.global.u32 	[%rd33], %r46;
	bra.uni 	$L__BB3_18;
$L__BB3_17:
	cvt.u64.u32 	%rd34, %r64;
	add.s64 	%rd35, %rd3, %rd34;
	shl.b64 	%rd36, %rd35, 2;
	add.s64 	%rd37, %rd1, %rd36;
	ld.global.u32 	%r47, [%rd37];
	mul.wide.u32 	%rd38, %r64, 4;
	add.s64 	%rd39, %rd4, %rd38;
	st.global.u32 	[%rd39], %r47;
$L__BB3_18:
	add.s32 	%r18, %r17, %r1;
	setp.ge.s32 	%p11, %r18, %r30;
	@%p11 bra 	$L__BB3_22;
	setp.gt.u64 	%p12, %rd8, %rd5;
	@%p12 bra 	$L__BB3_21;
	mul.wide.u32 	%rd40, %r63, 4;
	add.s64 	%rd41, %rd4, %rd40;
	mov.b32 	%r48, 0;
	st.global.u32 	[%rd41], %r48;
	bra.uni 	$L__BB3_22;
$L__BB3_21:
	cvt.u64.u32 	%rd42, %r63;
	add.s64 	%rd43, %rd3, %rd42;
	shl.b64 	%rd44, %rd43, 2;
	add.s64 	%rd45, %rd1, %rd44;
	ld.global.u32 	%r49, [%rd45];
	mul.wide.u32 	%rd46, %r63, 4;
	add.s64 	%rd47, %rd4, %rd46;
	st.global.u32 	[%rd47], %r49;
$L__BB3_22:
	add.s32 	%r66, %r18, %r1;
	shl.b32 	%r50, %r1, 2;
	add.s32 	%r64, %r64, %r50;
	add.s32 	%r63, %r63, %r50;
	add.s32 	%r62, %r62, %r50;
	add.s32 	%r61, %r61, 4;
	setp.eq.s32 	%p13, %r61, 0;
	@%p13 bra 	$L__BB3_23;
	bra.uni 	$L__BB3_6;
$L__BB3_23:
	setp.eq.s32 	%p14, %r3, 0;
	@%p14 bra 	$L__BB3_36;
	setp.ge.s32 	%p15, %r66, %r30;
	@%p15 bra 	$L__BB3_28;
	setp.gt.u64 	%p16, %rd8, %rd5;
	@%p16 bra 	$L__BB3_27;
	mul.wide.u32 	%rd48, %r66, 4;
	add.s64 	%rd49, %rd4, %rd48;
	mov.b32 	%r51, 0;
	st.global.u32 	[%rd49], %r51;
	bra.uni 	$L__BB3_28;
$L__BB3_27:
	cvt.u64.u32 	%rd50, %r66;
	add.s64 	%rd51, %rd3, %rd50;
	shl.b64 	%rd52, %rd51, 2;
	add.s64 	%rd53, %rd1, %rd52;
	ld.global.u32 	%r52, [%rd53];
	mul.wide.u32 	%rd54, %r66, 4;
	add.s64 	%rd55, %rd4, %rd54;
	st.global.u32 	[%rd55], %r52;
$L__BB3_28:
	setp.eq.s32 	%p17, %r3, 1;
	add.s32 	%r27, %r66, %r1;
	@%p17 bra 	$L__BB3_36;
	setp.ge.s32 	%p18, %r27, %r30;
	@%p18 bra 	$L__BB3_33;
	setp.gt.u64 	%p19, %rd8, %rd5;
	@%p19 bra 	$L__BB3_32;
	mul.wide.u32 	%rd56, %r27, 4;
	add.s64 	%rd57, %rd4, %rd56;
	mov.b32 	%r53, 0;
	st.global.u32 	[%rd57], %r53;
	bra.uni 	$L__BB3_33;
$L__BB3_32:
	cvt.u64.u32 	%rd58, %r27;
	add.s64 	%rd59, %rd3, %rd58;
	shl.b64 	%rd60, %rd59, 2;
	add.s64 	%rd61, %rd1, %rd60;
	ld.global.u32 	%r54, [%rd61];
	mul.wide.u32 	%rd62, %r27, 4;
	add.s64 	%rd63, %rd4, %rd62;
	st.global.u32 	[%rd63], %r54;
$L__BB3_33:
	setp.eq.s32 	%p20, %r3, 2;
	add.s32 	%r28, %r27, %r1;
	setp.ge.s32 	%p21, %r28, %r30;
	or.pred  	%p22, %p20, %p21;
	@%p22 bra 	$L__BB3_36;
	setp.gt.u64 	%p23, %rd8, %rd5;
	@%p23 bra 	$L__BB3_38;
	mul.wide.u32 	%rd64, %r28, 4;
	add.s64 	%rd65, %rd4, %rd64;
	mov.b32 	%r55, 0;
	st.global.u32 	[%rd65], %r55;
$L__BB3_36:
	add.s32 	%r59, %r59, 1;
	add.s32 	%r60, %r60, 1;
	setp.eq.s32 	%p24, %r59, %r31;
	@%p24 bra 	$L__BB3_37;
	bra.uni 	$L__BB3_3;
$L__BB3_37:
	ret;
$L__BB3_38:
	cvt.u64.u32 	%rd66, %r28;
	add.s64 	%rd67, %rd3, %rd66;
	shl.b64 	%rd68, %rd67, 2;
	add.s64 	%rd69, %rd1, %rd68;
	ld.global.u32 	%r56, [%rd69];
	mul.wide.u32 	%rd70, %r28, 4;
	add.s64 	%rd71, %rd4, %rd70;
	st.global.u32 	[%rd71], %r56;
	bra.uni 	$L__BB3_36;

}


// ===== COMPILED SASS (sm_100) =====

	.target	sm_100

	.elftype	@"ET_EXEC"


//--------------------- .note.nv.tkinfo           --------------------------
	.section	.note.nv.tkinfo,"",@"SHT_NOTE"
	.sectionflags	@"SHF_NOTE_NV_TKINFO"
	.tkinfo
        /*0018*/ 	.word	0x00000002
        /*0030*/ 	.string	""
        /*0030*/ 	.string	"ptxas"
        /*0030*/ 	.string	"Cuda compilation tools, release 13.0, V13.0.88"
        /*0030*/ 	.string	"Build cuda_13.0.r13.0/compiler.36424714_0"
        /*0030*/ 	.string	"-arch sm_100 -m 64 "



//--------------------- .note.nv.cuinfo           --------------------------
	.section	.note.nv.cuinfo,"",@"SHT_NOTE"
	.sectionflags	@"SHF_NOTE_NV_CUINFO"
        /*0018*/ 	.short	0x0002
        /*001a*/ 	.short	0x0064
        /*001c*/ 	.short	0x0082
	.zero		2


//--------------------- .nv.info                  --------------------------
	.section	.nv.info,"",@"SHT_CUDA_INFO"
	.align	4


	//----- nvinfo : EIATTR_REGCOUNT
	.align		4
        /*0000*/ 	.byte	0x04, 0x2f
        /*0002*/ 	.short	(.L_1 - .L_0)
	.align		4
.L_0:
        /*0004*/ 	.word	index@(_Z16greedySearch_kerPiS_S_S_PbS_S_S_iiiii)
        /*0008*/ 	.word	0x00000012


	//----- nvinfo : EIATTR_FRAME_SIZE
	.align		4
.L_1:
        /*000c*/ 	.byte	0x04, 0x11
        /*000e*/ 	.short	(.L_3 - .L_2)
	.align		4
.L_2:
        /*0010*/ 	.word	index@(_Z16greedySearch_kerPiS_S_S_PbS_S_S_iiiii)
        /*0014*/ 	.word	0x00000000


	//----- nvinfo : EIATTR_REGCOUNT
	.align		4
.L_3:
        /*0018*/ 	.byte	0x04, 0x2f
        /*001a*/ 	.short	(.L_5 - .L_4)
	.align		4
.L_4:
        /*001c*/ 	.word	index@(_Z22rnnt_sparse_memset_kerPiPbiii)
        /*0020*/ 	.word	0x00000020


	//----- nvinfo : EIATTR_FRAME_SIZE
	.align		4
.L_5:
        /*0024*/ 	.byte	0x04, 0x11
        /*0026*/ 	.short	(.L_7 - .L_6)
	.align		4
.L_6:
        /*0028*/ 	.word	index@(_Z22rnnt_sparse_memset_kerPiPbiii)
        /*002c*/ 	.word	0x00000000


	//----- nvinfo : EIATTR_REGCOUNT
	.align		4
.L_7:
        /*0030*/ 	.byte	0x04, 0x2f
        /*0032*/ 	.short	(.L_9 - .L_8)
	.align		4
.L_8:
        /*0034*/ 	.word	index@(_Z12fc2_top1_kerILi512ELi4ELi8ELi1ELb0EEvP7__half2S1_S1_P6__halfS3_Pi)
        /*0038*/ 	.word	0x00000064


	//----- nvinfo : EIATTR_FRAME_SIZE
	.align		4
.L_9:
        /*003c*/ 	.byte	0x04, 0x11
        /*003e*/ 	.short	(.L_11 - .L_10)
	.align		4
.L_10:
        /*0040*/ 	.word	index@(_Z12fc2_top1_kerILi512ELi4ELi8ELi1ELb0EEvP7__half2S1_S1_P6__halfS3_Pi)
        /*0044*/ 	.word	0x00000000


	//----- nvinfo : EIATTR_REGCOUNT
	.align		4
.L_11:
        /*0048*/ 	.byte	0x04, 0x2f
        /*004a*/ 	.short	(.L_13 - .L_12)
	.align		4
.L_12:
        /*004c*/ 	.word	index@(_Z19rnnt_enc_gather_kerPiS_S_iiiimi)
        /*0050*/ 	.word	0x0000001b


	//----- nvinfo : EIATTR_FRAME_SIZE
	.align		4
.L_13:
        /*0054*/ 	.byte	0x04, 0x11
        /*0056*/ 	.short	(.L_15 - .L_14)
	.align		4
.L_14:
        /*0058*/ 	.word	index@(_Z19rnnt_enc_gather_kerPiS_S_iiiimi)
        /*005c*/ 	.word	0x00000000


	//----- nvinfo : EIATTR_MIN_STACK_SIZE
	.align		4
.L_15:
        /*0060*/ 	.byte	0x04, 0x12
        /*0062*/ 	.short	(.L_17 - .L_16)
	.align		4
.L_16:
        /*0064*/ 	.word	index@(_Z19rnnt_enc_gather_kerPiS_S_iiiimi)
        /*0068*/ 	.word	0x00000000


	//----- nvinfo : EIATTR_MIN_STACK_SIZE
	.align		4
.L_17:
        /*006c*/ 	.byte	0x04, 0x12
        /*006e*/ 	.short	(.L_19 - .L_18)
	.align		4
.L_18:
        /*0070*/ 	.word	index@(_Z12fc2_top1_kerILi512ELi4ELi8ELi1ELb0EEvP7__half2S1_S1_P6__halfS3_Pi)
        /*0074*/ 	.word	0x00000000


	//----- nvinfo : EIATTR_MIN_STACK_SIZE
	.align		4
.L_19:
        /*0078*/ 	.byte	0x04, 0x12
        /*007a*/ 	.short	(.L_21 - .L_20)
	.align		4
.L_20:
        /*007c*/ 	.word	index@(_Z22rnnt_sparse_memset_kerPiPbiii)
        /*0080*/ 	.word	0x00000000


	//----- nvinfo : EIATTR_MIN_STACK_SIZE
	.align		4
.L_21:
        /*0084*/ 	.byte	0x04, 0x12
        /*0086*/ 	.short	(.L_23 - .L_22)
	.align		4
.L_22:
        /*0088*/ 	.word	index@(_Z16greedySearch_kerPiS_S_S_PbS_S_S_iiiii)
        /*008c*/ 	.word	0x00000000
.L_23:


//--------------------- .nv.compat                --------------------------
	.section	.nv.compat,"",@"SHT_CUDA_COMPAT_INFO"
	.align	4
        /*0000*/ 	.byte	0x02, 0x09, 0x00, 0x00, 0x02, 0x02, 0x01, 0x00, 0x02, 0x05, 0x05, 0x00, 0x03, 0x07, 0x01, 0x01
        /*0010*/ 	.byte	0x02, 0x03, 0x00, 0x00, 0x02, 0x06, 0x01, 0x00, 0x04, 0x0b, 0x08, 0x00, 0x09, 0x00, 0x00, 0x00
        /*0020*/ 	.byte	0x00, 0x00, 0x00, 0x00


//--------------------- .nv.info._Z19rnnt_enc_gather_kerPiS_S_iiiimi --------------------------
	.section	.nv.info._Z19rnnt_enc_gather_kerPiS_S_iiiimi,"",@"SHT_CUDA_INFO"
	.sectionflags	@""
	.align	4


	//----- nvinfo : EIATTR_CUDA_API_VERSION
	.align		4
        /*0000*/ 	.byte	0x04, 0x37
        /*0002*/ 	.short	(.L_25 - .L_24)
.L_24:
        /*0004*/ 	.word	0x00000082


	//----- nvinfo : EIATTR_KPARAM_INFO
	.align		4
.L_25:
        /*0008*/ 	.byte	0x04, 0x17
        /*000a*/ 	.short	(.L_27 - .L_26)
.L_26:
        /*000c*/ 	.word	0x00000000
        /*0010*/ 	.short	0x0008
        /*0012*/ 	.short	0x0030
        /*0014*/ 	.byte	0x00, 0xf0, 0x11, 0x00


	//----- nvinfo : EIATTR_KPARAM_INFO
	.align		4
.L_27:
        /*0018*/ 	.byte	0x04, 0x17
        /*001a*/ 	.short	(.L_29 - .L_28)
.L_28:
        /*001c*/ 	.word	0x00000000
        /*0020*/ 	.short	0x0007
        /*0022*/ 	.short	0x0028
        /*0024*/ 	.byte	0x00, 0xf0, 0x21, 0x00


	//----- nvinfo : EIATTR_KPARAM_INFO
	.align		4
.L_29:
        /*0028*/ 	.byte	0x04, 0x17
        /*002a*/ 	.short	(.L_31 - .L_30)
.L_30:
        /*002c*/ 	.word	0x00000000
        /*0030*/ 	.short	0x0006
        /*0032*/ 	.short	0x0024
        /*0034*/ 	.byte	0x00, 0xf0, 0x11, 0x00


	//----- nvinfo : EIATTR_KPARAM_INFO
	.align		4
.L_31:
        /*0038*/ 	.byte	0x04, 0x17
        /*003a*/ 	.short	(.L_33 - .L_32)
.L_32:
        /*003c*/ 	.word	0x00000000
        /*0040*/ 	.short	0x0005
        /*0042*/ 	.short	0x0020
        /*0044*/ 	.byte	0x00, 0xf0, 0x11, 0x00


	//----- nvinfo : EIATTR_KPARAM_INFO
	.align		4
.L_33:
        /*0048*/ 	.byte	0x04, 0x17
        /*004a*/ 	.short	(.L_35 - .L_34)
.L_34:
        /*004c*/ 	.word	0x00000000
        /*0050*/ 	.short	0x0004
        /*0052*/ 	.short	0x001c
        /*0054*/ 	.byte	0x00, 0xf0, 0x11, 0x00


	//----- nvinfo : EIATTR_KPARAM_INFO
	.align		4
.L_35:
        /*0058*/ 	.byte	0x04, 0x17
        /*005a*/ 	.short	(.L_37 - .L_36)
.L_36:
        /*005c*/ 	.word	0x00000000
        /*0060*/ 	.short	0x0003
        /*0062*/ 	.short	0x0018
        /*0064*/ 	.byte	0x00, 0xf0, 0x11, 0x00


	//----- nvinfo : EIATTR_KPARAM_INFO
	.align		4
.L_37:
        /*0068*/ 	.byte	0x04, 0x17
        /*006a*/ 	.short	(.L_39 - .L_38)
.L_38:
        /*006c*/ 	.word	0x00000000
        /*0070*/ 	.short	0x0002
        /*0072*/ 	.short	0x0010
        /*0074*/ 	.byte	0x00, 0xf5, 0x21, 0x00


	//----- nvinfo : EIATTR_KPARAM_INFO
	.align		4
.L_39:
        /*0078*/ 	.byte	0x04, 0x17
        /*007a*/ 	.short	(.L_41 - .L_40)
.L_40:
        /*007c*/ 	.word	0x00000000
        /*0080*/ 	.short	0x0001
        /*0082*/ 	.short	0x0008
        /*0084*/ 	.byte	0x00, 0xf5, 0x21, 0x00


	//----- nvinfo : EIATTR_KPARAM_INFO
	.align		4
.L_41:
        /*0088*/ 	.byte	0x04, 0x17
        /*008a*/ 	.short	(.L_43 - .L_42)
.L_42:
        /*008c*/ 	.word	0x00000000
        /*0090*/ 	.short	0x0000
        /*0092*/ 	.short	0x0000
        /*0094*/ 	.byte	0x00, 0xf5, 0x21, 0x00


	//----- nvinfo : EIATTR_SPARSE_MMA_MASK
	.align		4
.L_43:
        /*0098*/ 	.byte	0x03, 0x50
        /*009a*/ 	.short	0x0000


	//----- nvinfo : EIATTR_MAXREG_COUNT
	.align		4
        /*009c*/ 	.byte	0x03, 0x1b
        /*009e*/ 	.short	0x00ff


	//----- nvinfo : EIATTR_MERCURY_ISA_VERSION
	.align		4
        /*00a0*/ 	.byte	0x03, 0x5f
        /*00a2*/ 	.short	0x0101


	//----- nvinfo : EIATTR_VRC_CTA_INIT_COUNT
	.align		4
        /*00a4*/ 	.byte	0x02, 0x4a
	.zero		1
	.zero		1


	//----- nvinfo : EIATTR_EXIT_INSTR_OFFSETS
	.align		4
        /*00a8*/ 	.byte	0x04, 0x1c
        /*00aa*/ 	.short	(.L_45 - .L_44)


	//   ....[0]....
.L_44:
        /*00ac*/ 	.word	0x00000030


	//   ....[1]....
        /*00b0*/ 	.word	0x00000060


	//   ....[2]....
        /*00b4*/ 	.word	0x00001060


	//----- nvinfo : EIATTR_CRS_STACK_SIZE
	.align		4
.L_45:
        /*00b8*/ 	.byte	0x04, 0x1e
        /*00ba*/ 	.short	(.L_47 - .L_46)
.L_46:
        /*00bc*/ 	.word	0x00000000


	//----- nvinfo : EIATTR_CBANK_PARAM_SIZE
	.align		4
.L_47:
        /*00c0*/ 	.byte	0x03, 0x19
        /*00c2*/ 	.short	0x0034


	//----- nvinfo : EIATTR_PARAM_CBANK
	.align		4
        /*00c4*/ 	.byte	0x04, 0x0a
        /*00c6*/ 	.short	(.L_49 - .L_48)
	.align		4
.L_48:
        /*00c8*/ 	.word	index@(.nv.constant0._Z19rnnt_enc_gather_kerPiS_S_iiiimi)
        /*00cc*/ 	.short	0x0380
        /*00ce*/ 	.short	0x0034


	//----- nvinfo : EIATTR_SW_WAR
	.align		4
.L_49:
        /*00d0*/ 	.byte	0x04, 0x36
        /*00d2*/ 	.short	(.L_51 - .L_50)
.L_50:
        /*00d4*/ 	.word	0x00000008
.L_51:


//--------------------- .nv.info._Z12fc2_top1_kerILi512ELi4ELi8ELi1ELb0EEvP7__half2S1_S1_P6__halfS3_Pi --------------------------
	.section	.nv.info._Z12fc2_top1_kerILi512ELi4ELi8ELi1ELb0EEvP7__half2S1_S1_P6__halfS3_Pi,"",@"SHT_CUDA_INFO"
	.sectionflags	@""
	.align	4


	//----- nvinfo : EIATTR_CUDA_API_VERSION
	.align		4
        /*0000*/ 	.byte	0x04, 0x37
        /*0002*/ 	.short	(.L_53 - .L_52)
.L_52:
        /*0004*/ 	.word	0x00000082


	//----- nvinfo : EIATTR_KPARAM_INFO
	.align		4
.L_53:
        /*0008*/ 	.byte	0x04, 0x17
        /*000a*/ 	.short	(.L_55 - .L_54)
.L_54:
        /*000c*/ 	.word	0x00000000
        /*0010*/ 	.short	0x0005
        /*0012*/ 	.short	0x0028
        /*0014*/ 	.byte	0x00, 0xf5, 0x21, 0x00


	//----- nvinfo : EIATTR_KPARAM_INFO
	.align		4
.L_55:
        /*0018*/ 	.byte	0x04, 0x17
        /*001a*/ 	.short	(.L_57 - .L_56)
.L_56:
        /*001c*/ 	.word	0x00000000
        /*0020*/ 	.short	0x0004
        /*0022*/ 	.short	0x0020
        /*0024*/ 	.byte	0x00, 0xf5, 0x21, 0x00


	//----- nvinfo : EIATTR_KPARAM_INFO
	.align		4
.L_57:
        /*0028*/ 	.byte	0x04, 0x17
        /*002a*/ 	.short	(.L_59 - .L_58)
.L_58:
        /*002c*/ 	.word	0x00000000
        /*0030*/ 	.short	0x0003
        /*0032*/ 	.short	0x0018
        /*0034*/ 	.byte	0x00, 0xf5, 0x21, 0x00


	//----- nvinfo : EIATTR_KPARAM_INFO
	.align		4
.L_59:
        /*0038*/ 	.byte	0x04, 0x17
        /*003a*/ 	.short	(.L_61 - .L_60)
.L_60:
        /*003c*/ 	.word	0x00000000
        /*0040*/ 	.short	0x0002
        /*0042*/ 	.short	0x0010
        /*0044*/ 	.byte	0x00, 0xf5, 0x21, 0x00


	//----- nvinfo : EIATTR_KPARAM_INFO
	.align		4
.L_61:
        /*0048*/ 	.byte	0x04, 0x17
        /*004a*/ 	.short	(.L_63 - .L_62)
.L_62:
        /*004c*/ 	.word	0x00000000
        /*0050*/ 	.short	0x0001
        /*0052*/ 	.short	0x0008
        /*0054*/ 	.byte	0x00, 0xf5, 0x21, 0x00


	//----- nvinfo : EIATTR_KPARAM_INFO
	.align		4
.L_63:
        /*0058*/ 	.byte	0x04, 0x17
        /*005a*/ 	.short	(.L_65 - .L_64)
.L_64:
        /*005c*/ 	.word	0x00000000
        /*0060*/ 	.short	0x0000
        /*0062*/ 	.short	0x0000
        /*0064*/ 	.byte	0x00, 0xf5, 0x21, 0x00


	//----- nvinfo : EIATTR_SPARSE_MMA_MASK
	.align		4
.L_65:
        /*0068*/ 	.byte	0x03, 0x50
        /*006a*/ 	.short	0x0000


	//----- nvinfo : EIATTR_MAXREG_COUNT
	.align		4
        /*006c*/ 	.byte	0x03, 0x1b
        /*006e*/ 	.short	0x00ff


	//----- nvinfo : EIATTR_NUM_BARRIERS
	.align		4
        /*0070*/ 	.byte	0x02, 0x4c
        /*0072*/ 	.byte	0x01
	.zero		1


	//----- nvinfo : EIATTR_MERCURY_ISA_VERSION
	.align		4
        /*0074*/ 	.byte	0x03, 0x5f
        /*0076*/ 	.short	0x0101


	//----- nvinfo : EIATTR_COOP_GROUP_MASK_REGIDS
	.align		4
        /*0078*/ 	.byte	0x04, 0x29
        /*007a*/ 	.short	(.L_67 - .L_66)


	//   ....[0]....
.L_66:
        /*007c*/ 	.word	0xffffffff


	//   ....[1]....
        /*0080*/ 	.word	0xffffffff


	//   ....[2]....
        /*0084*/ 	.word	0xffffffff


	//   ....[3]....
        /*0088*/ 	.word	0xffffffff


	//   ....[4]....
        /*008c*/ 	.word	0xffffffff


	//   ....[5]....
        /*0090*/ 	.word	0xffffffff


	//   ....[6]....
        /*0094*/ 	.word	0xffffffff


	//   ....[7]....
        /*0098*/ 	.word	0xffffffff


	//   ....[8]....
        /*009c*/ 	.word	0xffffffff


	//   ....[9]....
        /*00a0*/ 	.word	0xffffffff


	//   ....[10]....
        /*00a4*/ 	.word	0xffffffff


	//   ....[11]....
        /*00a8*/ 	.word	0xffffffff


	//   ....[12]....
        /*00ac*/ 	.word	0xffffffff


	//   ....[13]....
        /*00b0*/ 	.word	0xffffffff


	//   ....[14]....
        /*00b4*/ 	.word	0xffffffff


	//   ....[15]....
        /*00b8*/ 	.word	0xffffffff


	//   ....[16]....
        /*00bc*/ 	.word	0xffffffff


	//   ....[17]....
        /*00c0*/ 	.word	0xffffffff


	//   ....[18]....
        /*00c4*/ 	.word	0xffffffff


	//   ....[19]....
        /*00c8*/ 	.word	0xffffffff


	//   ....[20]....
        /*00cc*/ 	.word	0xffffffff


	//   ....[21]....
        /*00d0*/ 	.word	0xffffffff


	//   ....[22]....
        /*00d4*/ 	.word	0xffffffff


	//   ....[23]....
        /*00d8*/ 	.word	0xffffffff


	//   ....[24]....
        /*00dc*/ 	.word	0xffffffff


	//   ....[25]....
        /*00e0*/ 	.word	0xffffffff


	//   ....[26]....
        /*00e4*/ 	.word	0xffffffff


	//   ....[27]....
        /*00e8*/ 	.word	0xffffffff


	//   ....[28]....
        /*00ec*/ 	.word	0xffffffff


	//   ....[29]....
        /*00f0*/ 	.word	0xffffffff


	//   ....[30]....
        /*00f4*/ 	.word	0xffffffff


	//   ....[31]....
        /*00f8*/ 	.word	0xffffffff


	//   ....[32]....
        /*00fc*/ 	.word	0xffffffff


	//   ....[33]....
        /*0100*/ 	.word	0xffffffff


	//   ....[34]....
        /*0104*/ 	.word	0xffffffff


	//   ....[35]....
        /*0108*/ 	.word	0xffffffff


	//   ....[36]....
        /*010c*/ 	.word	0xffffffff


	//   ....[37]....
        /*0110*/ 	.word	0xffffffff


	//   ....[38]....
        /*0114*/ 	.word	0xffffffff


	//   ....[39]....
        /*0118*/ 	.word	0xffffffff


	//   ....[40]....
        /*011c*/ 	.word	0xffffffff


	//   ....[41]....
        /*0120*/ 	.word	0xffffffff


	//   ....[42]....
        /*0124*/ 	.word	0xffffffff


	//   ....[43]....
        /*0128*/ 	.word	0xffffffff


	//   ....[44]....
        /*012c*/ 	.word	0xffffffff


	//   ....[45]....
        /*0130*/ 	.word	0xffffffff


	//   ....[46]....
        /*0134*/ 	.word	0xffffffff


	//   ....[47]....
        /*0138*/ 	.word	0xffffffff


	//   ....[48]....
        /*013c*/ 	.word	0xffffffff


	//   ....[49]....
        /*0140*/ 	.word	0xffffffff


	//----- nvinfo : EIATTR_COOP_GROUP_INSTR_OFFSETS
	.align		4
.L_67:
        /*0144*/ 	.byte	0x04, 0x28
        /*0146*/ 	.short	(.L_69 - .L_68)


	//   ....[0]....
.L_68:
        /*0148*/ 	.word	0x00000a90


	//   ....[1]....
        /*014c*/ 	.word	0x00000ae0


	//   ....[2]....
        /*0150*/ 	.word	0x00000b40


	//   ....[3]....
        /*0154*/ 	.word	0x00000c60


	//   ....[4]....
        /*0158*/ 	.word	0x00000c80


	//   ....[5]....
        /*015c*/ 	.word	0x00000ca0


	//   ....[6]....
        /*0160*/ 	.word	0x00000cd0


	//   ....[7]....
        /*0164*/ 	.word	0x00000ce0


	//   ....[8]....
        /*0168*/ 	.word	0x00000cf0


	//   ....[9]....
        /*016c*/ 	.word	0x00000d00


	//   ....[10]....
        /*0170*/ 	.word	0x00000d40


	//   ....[11]....
        /*0174*/ 	.word	0x00000d60


	//   ....[12]....
        /*0178*/ 	.word	0x00000d80


	//   ....[13]....
        /*017c*/ 	.word	0x00000da0


	//   ....[14]....
        /*0180*/ 	.word	0x00000dc0


	//   ....[15]....
        /*0184*/ 	.word	0x00000dd0


	//   ....[16]....
        /*0188*/ 	.word	0x00000de0


	//   ....[17]....
        /*018c*/ 	.word	0x00000e20


	//   ....[18]....
        /*0190*/ 	.word	0x00000e40


	//   ....[19]....
        /*0194*/ 	.word	0x00000e60


	//   ....[20]....
        /*0198*/ 	.word	0x00000e90


	//   ....[21]....
        /*019c*/ 	.word	0x00000ea0


	//   ....[22]....
        /*01a0*/ 	.word	0x00000eb0


	//   ....[23]....
        /*01a4*/ 	.word	0x00000ec0


	//   ....[24]....
        /*01a8*/ 	.word	0x00000f10


	//   ....[25]....
        /*01ac*/ 	.word	0x00000f30


	//   ....[26]....
        /*01b0*/ 	.word	0x00000f50


	//   ....[27]....
        /*01b4*/ 	.word	0x00000f60


	//   ....[28]....
        /*01b8*/ 	.word	0x00000f80


	//   ....[29]....
        /*01bc*/ 	.word	0x00000f90


	//   ....[30]....
        /*01c0*/ 	.word	0x00000fa0


	//   ....[31]....
        /*01c4*/ 	.word	0x00000fb0


	//   ....[32]....
        /*01c8*/ 	.word	0x00001030


	//   ....[33]....
        /*01cc*/ 	.word	0x00001050


	//   ....[34]....
        /*01d0*/ 	.word	0x00001060


	//   ....[35]....
        /*01d4*/ 	.word	0x00001070


	//   ....[36]....
        /*01d8*/ 	.word	0x00001080


	//   ....[37]....
        /*01dc*/ 	.word	0x00001090


	//   ....[38]....
        /*01e0*/ 	.word	0x000010a0


	//   ....[39]....
        /*01e4*/ 	.word	0x000010c0


	//   ....[40]....
        /*01e8*/ 	.word	0x00001410


	//   ....[41]....
        /*01ec*/ 	.word	0x00001420


	//   ....[42]....
        /*01f0*/ 	.word	0x00001480


	//   ....[43]....
        /*01f4*/ 	.word	0x000014a0


	//   ....[44]....
        /*01f8*/ 	.word	0x00001500


	//   ....[45]....
        /*01fc*/ 	.word	0x00001520


	//   ....[46]....
        /*0200*/ 	.word	0x00001580


	//   ....[47]....
        /*0204*/ 	.word	0x000015a0


	//   ....[48]....
        /*0208*/ 	.word	0x00001610


	//   ....[49]....
        /*020c*/ 	.word	0x00001620


	//----- nvinfo : EIATTR_VRC_CTA_INIT_COUNT
	.align		4
.L_69:
        /*0210*/ 	.byte	0x02, 0x4a
	.zero		1
	.zero		1


	//----- nvinfo : EIATTR_EXIT_INSTR_OFFSETS
	.align		4
        /*0214*/ 	.byte	0x04, 0x1c
        /*0216*/ 	.short	(.L_71 - .L_70)


	//   ....[0]....
.L_70:
        /*0218*/ 	.word	0x000013b0


	//   ....[1]....
        /*021c*/ 	.word	0x00001630


	//   ....[2]....
        /*0220*/ 	.word	0x000016d0


	//----- nvinfo : EIATTR_MAX_THREADS
	.align		4
.L_71:
        /*0224*/ 	.byte	0x04, 0x05
        /*0226*/ 	.short	(.L_73 - .L_72)
.L_72:
        /*0228*/ 	.word	0x00000080
        /*022c*/ 	.word	0x00000001
        /*0230*/ 	.word	0x00000001


	//----- nvinfo : EIATTR_CBANK_PARAM_SIZE
	.align		4
.L_73:
        /*0234*/ 	.byte	0x03, 0x19
        /*0236*/ 	.short	0x0030


	//----- nvinfo : EIATTR_PARAM_CBANK
	.align		4
        /*0238*/ 	.byte	0x04, 0x0a
        /*023a*/ 	.short	(.L_75 - .L_74)
	.align		4
.L_74:
        /*023c*/ 	.word	index@(.nv.constant0._Z12fc2_top1_kerILi512ELi4ELi8ELi1ELb0EEvP7__half2S1_S1_P6__halfS3_Pi)
        /*0240*/ 	.short	0x0380
        /*0242*/ 	.short	0x0030


	//----- nvinfo : EIATTR_SW_WAR
	.align		4
.L_75:
        /*0244*/ 	.byte	0x04, 0x36
        /*0246*/ 	.short	(.L_77 - .L_76)
.L_76:
        /*0248*/ 	.word	0x00000008
.L_77:


//--------------------- .nv.info._Z22rnnt_sparse_memset_kerPiPbiii --------------------------
	.section	.nv.info._Z22rnnt_sparse_memset_kerPiPbiii,"",@"SHT_CUDA_INFO"
	.sectionflags	@""
	.align	4


	//----- nvinfo : EIATTR_CUDA_API_VERSION
	.align		4
        /*0000*/ 	.byte	0x04, 0x37
        /*0002*/ 	.short	(.L_79 - .L_78)
.L_78:
        /*0004*/ 	.word	0x00000082


	//----- nvinfo : EIATTR_KPARAM_INFO
	.align		4
.L_79:
        /*0008*/ 	.byte	0x04, 0x17
        /*000a*/ 	.short	(.L_81 - .L_80)
.L_80:
        /*000c*/ 	.word	0x00000000
        /*0010*/ 	.short	0x0004
        /*0012*/ 	.short	0x0018
        /*0014*/ 	.byte	0x00, 0xf0, 0x11, 0x00


	//----- nvinfo : EIATTR_KPARAM_INFO
	.align		4
.L_81:
        /*0018*/ 	.byte	0x04, 0x17
        /*001a*/ 	.short	(.L_83 - .L_82)
.L_82:
        /*001c*/ 	.word	0x00000000
        /*0020*/ 	.short	0x0003
        /*0022*/ 	.short	0x0014
        /*0024*/ 	.byte	0x00, 0xf0, 0x11, 0x00


	//----- nvinfo : EIATTR_KPARAM_INFO
	.align		4
.L_83:
        /*0028*/ 	.byte	0x04, 0x17
        /*002a*/ 	.short	(.L_85 - .L_84)
.L_84:
        /*002c*/ 	.word	0x00000000
        /*0030*/ 	.short	0x0002
        /*0032*/ 	.short	0x0010
        /*0034*/ 	.byte	0x00, 0xf0, 0x11, 0x00


	//----- nvinfo : EIATTR_KPARAM_INFO
	.align		4
.L_85:
        /*0038*/ 	.byte	0x04, 0x17
        /*003a*/ 	.short	(.L_87 - .L_86)
.L_86:
        /*003c*/ 	.word	0x00000000
        /*0040*/ 	.short	0x0001
        /*0042*/ 	.short	0x0008
        /*0044*/ 	.byte	0x00, 0xf5, 0x21, 0x00


	//----- nvinfo : EIATTR_KPARAM_INFO
	.align		4
.L_87:
        /*0048*/ 	.byte	0x04, 0x17
        /*004a*/ 	.short	(.L_89 - .L_88)
.L_88:
        /*004c*/ 	.word	0x00000000
        /*0050*/ 	.short	0x0000
        /*0052*/ 	.short	0x0000
        /*0054*/ 	.byte	0x00, 0xf5, 0x21, 0x00


	//----- nvinfo : EIATTR_SPARSE_MMA_MASK
	.align		4
.L_89:
        /*0058*/ 	.byte	0x03, 0x50
        /*005a*/ 	.short	0x0000


	//----- nvinfo : EIATTR_MAXREG_COUNT
	.align		4
        /*005c*/ 	.byte	0x03, 0x1b
        /*005e*/ 	.short	0x00ff


	//----- nvinfo : EIATTR_MERCURY_ISA_VERSION
	.align		4
        /*0060*/ 	.byte	0x03, 0x5f
        /*0062*/ 	.short	0x0101


	//----- nvinfo : EIATTR_VRC_CTA_INIT_COUNT
	.align		4
        /*0064*/ 	.byte	0x02, 0x4a
	.zero		1
	.zero		1


	//----- nvinfo : EIATTR_EXIT_INSTR_OFFSETS
	.align		4
        /*0068*/ 	.byte	0x04, 0x1c
        /*006a*/ 	.short	(.L_91 - .L_90)


	//   ....[0]....
.L_90:
        /*006c*/ 	.word	0x000000a0


	//   ....[1]....
        /*0070*/ 	.word	0x000009c0


	//   ....[2]....
        /*0074*/ 	.word	0x00000d70


	//   ....[3]....
        /*0078*/ 	.word	0x00000f90


	//   ....[4]....
        /*007c*/ 	.word	0x000010b0


	//----- nvinfo : EIATTR_CBANK_PARAM_SIZE
	.align		4
.L_91:
        /*0080*/ 	.byte	0x03, 0x19
        /*0082*/ 	.short	0x001c


	//----- nvinfo : EIATTR_PARAM_CBANK
	.align		4
        /*0084*/ 	.byte	0x04, 0x0a
        /*0086*/ 	.short	(.L_93 - .L_92)
	.align		4
.L_92:
        /*0088*/ 	.word	index@(.nv.constant0._Z22rnnt_sparse_memset_kerPiPbiii)
        /*008c*/ 	.short	0x0380
        /*008e*/ 	.short	0x001c


	//----- nvinfo : EIATTR_SW_WAR
	.align		4
.L_93:
        /*0090*/ 	.byte	0x04, 0x36
        /*0092*/ 	.short	(.L_95 - .L_94)
.L_94:
        /*0094*/ 	.word	0x00000008
.L_95:


//--------------------- .nv.info._Z16greedySearch_kerPiS_S_S_PbS_S_S_iiiii --------------------------
	.section	.nv.info._Z16greedySearch_kerPiS_S_S_PbS_S_S_iiiii,"",@"SHT_CUDA_INFO"
	.sectionflags	@""
	.align	4


	//----- nvinfo : EIATTR_CUDA_API_VERSION
	.align		4
        /*0000*/ 	.byte	0x04, 0x37
        /*0002*/ 	.short	(.L_97 - .L_96)
.L_96:
        /*0004*/ 	.word	0x00000082


	//----- nvinfo : EIATTR_KPARAM_INFO
	.align		4
.L_97:
        /*0008*/ 	.byte	0x04, 0x17
        /*000a*/ 	.short	(.L_99 - .L_98)
.L_98:
        /*000c*/ 	.word	0x00000000
        /*0010*/ 	.short	0x000c
        /*0012*/ 	.short	0x0050
        /*0014*/ 	.byte	0x00, 0xf0, 0x11, 0x00


	//----- nvinfo : EIATTR_KPARAM_INFO
	.align		4
.L_99:
        /*0018*/ 	.byte	0x04, 0x17
        /*001a*/ 	.short	(.L_101 - .L_100)
.L_100:
        /*001c*/ 	.word	0x00000000
        /*0020*/ 	.short	0x000b
        /*0022*/ 	.short	0x004c
        /*0024*/ 	.byte	0x00, 0xf0, 0x11, 0x00


	//----- nvinfo : EIATTR_KPARAM_INFO
	.align		4
.L_101:
        /*0028*/ 	.byte	0x04, 0x17
        /*002a*/ 	.short	(.L_103 - .L_102)
.L_102:
        /*002c*/ 	.word	0x00000000
        /*0030*/ 	.short	0x000a
        /*0032*/ 	.short	0x0048
        /*0034*/ 	.byte	0x00, 0xf0, 0x11, 0x00


	//----- nvinfo : EIATTR_KPARAM_INFO
	.align		4
.L_103:
        /*0038*/ 	.byte	0x04, 0x17
        /*003a*/ 	.short	(.L_105 - .L_104)
.L_104:
        /*003c*/ 	.word	0x00000000
        /*0040*/ 	.short	0x0009
        /*0042*/ 	.short	0x0044
        /*0044*/ 	.byte	0x00, 0xf0, 0x11, 0x00


	//----- nvinfo : EIATTR_KPARAM_INFO
	.align		4
.L_105:
        /*0048*/ 	.byte	0x04, 0x17
        /*004a*/ 	.short	(.L_107 - .L_106)
.L_106:
        /*004c*/ 	.word	0x00000000
        /*0050*/ 	.short	0x0008
        /*0052*/ 	.short	0x0040
        /*0054*/ 	.byte	0x00, 0xf0, 0x11, 0x00


	//----- nvinfo : EIATTR_KPARAM_INFO
	.align		4
.L_107:
        /*0058*/ 	.byte	0x04, 0x17
        /*005a*/ 	.short	(.L_109 - .L_108)
.L_108:
        /*005c*/ 	.word	0x00000000
        /*0060*/ 	.short	0x0007
        /*0062*/ 	.short	0x0038
        /*0064*/ 	.byte	0x00, 0xf5, 0x21, 0x00


	//----- nvinfo : EIATTR_KPARAM_INFO
	.align		4
.L_109:
        /*0068*/ 	.byte	0x04, 0x17
        /*006a*/ 	.short	(.L_111 - .L_110)
.L_110:
        /*006c*/ 	.word	0x00000000
        /*0070*/ 	.short	0x0006
        /*0072*/ 	.short	0x0030
        /*0074*/ 	.byte	0x00, 0xf5, 0x21, 0x00


	//----- nvinfo : EIATTR_KPARAM_INFO
	.align		4
.L_111:
        /*0078*/ 	.byte	0x04, 0x17
        /*007a*/ 	.short	(.L_113 - .L_112)
.L_112:
        /*007c*/ 	.word	0x00000000
        /*0080*/ 	.short	0x0005
        /*0082*/ 	.short	0x0028
        /*0084*/ 	.byte	0x00, 0xf5, 0x21, 0x00


	//----- nvinfo : EIATTR_KPARAM_INFO
	.align		4
.L_113:
        /*0088*/ 	.byte	0x04, 0x17
        /*008a*/ 	.short	(.L_115 - .L_114)
.L_114:
        /*008c*/ 	.word	0x00000000
        /*0090*/ 	.short	0x0004
        /*0092*/ 	.short	0x0020
        /*0094*/ 	.byte	0x00, 0xf5, 0x21, 0x00


	//----- nvinfo : EIATTR_KPARAM_INFO
	.align		4
.L_115:
        /*0098*/ 	.byte	0x04, 0x17
        /*009a*/ 	.short	(.L_117 - .L_116)
.L_116:
        /*009c*/ 	.word	0x00000000
        /*00a0*/ 	.short	0x0003
        /*00a2*/ 	.short	0x0018
        /*00a4*/ 	.byte	0x00, 0xf5, 0x21, 0x00


	//----- nvinfo : EIATTR_KPARAM_INFO
	.align		4
.L_117:
        /*00a8*/ 	.byte	0x04, 0x17
        /*00aa*/ 	.short	(.L_119 - .L_118)
.L_118:
        /*00ac*/ 	.word	0x00000000
        /*00b0*/ 	.short	0x0002
        /*00b2*/ 	.short	0x0010
        /*00b4*/ 	.byte	0x00, 0xf5, 0x21, 0x00


	//----- nvinfo : EIATTR_KPARAM_INFO
	.align		4
.L_119:
        /*00b8*/ 	.byte	0x04, 0x17
        /*00ba*/ 	.short	(.L_121 - .L_120)
.L_120:
        /*00bc*/ 	.word	0x00000000
        /*00c0*/ 	.short	0x0001
        /*00c2*/ 	.short	0x0008
        /*00c4*/ 	.byte	0x00, 0xf5, 0x21, 0x00


	//----- nvinfo : EIATTR_KPARAM_INFO
	.align		4
.L_121:
        /*00c8*/ 	.byte	0x04, 0x17
        /*00ca*/ 	.short	(.L_123 - .L_122)
.L_122:
        /*00cc*/ 	.word	0x00000000
        /*00d0*/ 	.short	0x0000
        /*00d2*/ 	.short	0x0000
        /*00d4*/ 	.byte	0x00, 0xf5, 0x21, 0x00


	//----- nvinfo : EIATTR_SPARSE_MMA_MASK
	.align		4
.L_123:
        /*00d8*/ 	.byte	0x03, 0x50
        /*00da*/ 	.short	0x0000


	//----- nvinfo : EIATTR_MAXREG_COUNT
	.align		4
        /*00dc*/ 	.byte	0x03, 0x1b
        /*00de*/ 	.short	0x00ff


	//----- nvinfo : EIATTR_MERCURY_ISA_VERSION
	.align		4
        /*00e0*/ 	.byte	0x03, 0x5f
        /*00e2*/ 	.short	0x0101


	//----- nvinfo : EIATTR_VRC_CTA_INIT_COUNT
	.align		4
        /*00e4*/ 	.byte	0x02, 0x4a
	.zero		1
	.zero		1


	//----- nvinfo : EIATTR_EXIT_INSTR_OFFSETS
	.align		4
        /*00e8*/ 	.byte	0x04, 0x1c
        /*00ea*/ 	.short	(.L_125 - .L_124)


	//   ....[0]....
.L_124:
        /*00ec*/ 	.word	0x00000070


	//   ....[1]....
        /*00f0*/ 	.word	0x00000440


	//   ....[2]....
        /*00f4*/ 	.word	0x00000490


	//----- nvinfo : EIATTR_CRS_STACK_SIZE
	.align		4
.L_125:
        /*00f8*/ 	.byte	0x04, 0x1e
        /*00fa*/ 	.short	(.L_127 - .L_126)
.L_126:
        /*00fc*/ 	.word	0x00000000


	//----- nvinfo : EIATTR_CBANK_PARAM_SIZE
	.align		4
.L_127:
        /*0100*/ 	.byte	0x03, 0x19
        /*0102*/ 	.short	0x0054


	//----- nvinfo : EIATTR_PARAM_CBANK
	.align		4
        /*0104*/ 	.byte	0x04, 0x0a
        /*0106*/ 	.short	(.L_129 - .L_128)
	.align		4
.L_128:
        /*0108*/ 	.word	index@(.nv.constant0._Z16greedySearch_kerPiS_S_S_PbS_S_S_iiiii)
        /*010c*/ 	.short	0x0380
        /*010e*/ 	.short	0x0054


	//----- nvinfo : EIATTR_SW_WAR
	.align		4
.L_129:
        /*0110*/ 	.byte	0x04, 0x36
        /*0112*/ 	.short	(.L_131 - .L_130)
.L_130:
        /*0114*/ 	.word	0x00000008
.L_131:


//--------------------- .nv.callgraph             --------------------------
	.section	.nv.callgraph,"",@"SHT_CUDA_CALLGRAPH"
	.align	4
	.sectionentsize	8
	.align		4
        /*0000*/ 	.word	0x00000000
	.align		4
        /*0004*/ 	.word	0xffffffff
	.align		4
        /*0008*/ 	.word	0x00000000
	.align		4
        /*000c*/ 	.word	0xfffffffe
	.align		4
        /*0010*/ 	.word	0x00000000
	.align		4
        /*0014*/ 	.word	0xfffffffd
	.align		4
        /*0018*/ 	.word	0x00000000
	.align		4
        /*001c*/ 	.word	0xfffffffc


//--------------------- .text._Z19rnnt_enc_gather_kerPiS_S_iiiimi --------------------------
	.section	.text._Z19rnnt_enc_gather_kerPiS_S_iiiimi,"ax",@progbits
	.align	128
        .global         _Z19rnnt_enc_gather_kerPiS_S_iiiimi
        .type           _Z19rnnt_enc_gather_kerPiS_S_iiiimi,@function
        .size           _Z19rnnt_enc_gather_kerPiS_S_iiiimi,(.L_x_39 - _Z19rnnt_enc_gather_kerPiS_S_iiiimi)
        .other          _Z19rnnt_enc_gather_kerPiS_S_iiiimi,@"STO_CUDA_ENTRY STV_DEFAULT"
_Z19rnnt_enc_gather_kerPiS_S_iiiimi:
.text._Z19rnnt_enc_gather_kerPiS_S_iiiimi:
[----:B------:R-:W-:Y:S08]  /*0000*/  LDC R1, c[0x0][0x37c] ;  /* 0x0000df00ff017b82 */ /* 0x000ff00000000800 */
[----:B------:R-:W0:Y:S02]  /*0010*/  LDC R2, c[0x0][0x3a0] ;  /* 0x0000e800ff027b82 */ /* 0x000e240000000800 */
[----:B0-----:R-:W-:-:S13]  /*0020*/  ISETP.GE.AND P0, PT, R2, 0x1, PT ;  /* 0x000000010200780c */ /* 0x001fda0003f06270 */
[----:B------:R-:W-:Y:S05]  /*0030*/  @!P0 EXIT ;  /* 0x000000000000894d */ /* 0x000fea0003800000 */
[----:B------:R-:W0:Y:S02]  /*0040*/  LDC R3, c[0x0][0x398] ;  /* 0x0000e600ff037b82 */ /* 0x000e240000000800 */
[----:B0-----:R-:W-:-:S13]  /*0050*/  ISETP.GE.AND P0, PT, R3, 0x1, PT ;  /* 0x000000010300780c */ /* 0x001fda0003f06270 */
[----:B------:R-:W-:Y:S05]  /*0060*/  @!P0 EXIT ;  /* 0x000000000000894d */ /* 0x000fea0003800000 */
[----:B------:R-:W0:Y:S01]  /*0070*/  S2UR UR4, SR_CTAID.X ;  /* 0x00000000000479c3 */ /* 0x000e220000002500 */
[----:B------:R-:W1:Y:S01]  /*0080*/  S2R R6, SR_TID.X ;  /* 0x0000000000067919 */ /* 0x000e620000002100 */
[C---:B------:R-:W-:Y:S01]  /*0090*/  LOP3.LUT R4, R3.reuse, 0x3, RZ, 0xc0, !PT ;  /* 0x0000000303047812 */ /* 0x040fe200078ec0ff */
[----:B------:R-:W2:Y:S01]  /*00a0*/  LDCU.64 UR6, c[0x0][0x358] ;  /* 0x00006b00ff0677ac */ /* 0x000ea20008000a00 */
[----:B------:R-:W-:-:S04]  /*00b0*/  LOP3.LUT R3, R3, 0x7ffffffc, RZ, 0xc0, !PT ;  /* 0x7ffffffc03037812 */ /* 0x000fc800078ec0ff */
[----:B------:R-:W3:Y:S01]  /*00c0*/  LDC R5, c[0x0][0x360] ;  /* 0x0000d800ff057b82 */ /* 0x000ee20000000800 */
[----:B0-----:R-:W-:Y:S01]  /*00d0*/  IMAD R2, R2, UR4, RZ ;  /* 0x0000000402027c24 */ /* 0x001fe2000f8e02ff */
[----:B--2---:R-:W-:-:S06]  /*00e0*/  UMOV UR4, URZ ;  /* 0x000000ff00047c82 */ /* 0x004fcc0008000000 */
.L_x_25:
[----:B0-----:R-:W0:Y:S02]  /*00f0*/  LDCU UR5, c[0x0][0x3b0] ;  /* 0x00007600ff0577ac */ /* 0x001e240008000800 */
[----:B0-----:R-:W-:-:S13]  /*0100*/  ISETP.GE.AND P0, PT, R2, UR5, PT ;  /* 0x0000000502007c0c */ /* 0x001fda000bf06270 */
[----:B-1234-:R-:W-:Y:S05]  /*0110*/  @P0 BRA `(.L_x_0) ;  /* 0x0000000c00c40947 */ /* 0x01efea0003800000 */
[----:B------:R-:W0:Y:S01]  /*0120*/  LDC.64 R12, c[0x0][0x388] ;  /* 0x0000e200ff0c7b82 */ /* 0x000e220000000a00 */
[----:B------:R-:W2:Y:S07]  /*0130*/  LDCU UR5, c[0x0][0x3a4] ;  /* 0x00007480ff0577ac */ /* 0x000eae0008000800 */
[----:B------:R-:W4:Y:S08]  /*0140*/  LDC.64 R8, c[0x0][0x398] ;  /* 0x0000e600ff087b82 */ /* 0x000f300000000a00 */
[----:B------:R-:W5:Y:S01]  /*0150*/  LDC.64 R14, c[0x0][0x380] ;  /* 0x0000e000ff0e7b82 */ /* 0x000f620000000a00 */
[----:B0-----:R-:W-:-:S05]  /*0160*/  IMAD.WIDE R12, R2, 0x4, R12 ;  /* 0x00000004020c7825 */ /* 0x001fca00078e020c */
[----:B------:R-:W3:Y:S01]  /*0170*/  LDG.E R0, desc[UR6][R12.64] ;  /* 0x000000060c007981 */ /* 0x000ee2000c1e1900 */
[----:B--2---:R-:W-:Y:S01]  /*0180*/  IMAD R7, R2, UR5, RZ ;  /* 0x0000000502077c24 */ /* 0x004fe2000f8e02ff */
[----:B----4-:R-:W-:Y:S01]  /*0190*/  ISETP.GE.U32.AND P0, PT, R8, 0x4, PT ;  /* 0x000000040800780c */ /* 0x010fe20003f06070 */
[----:B------:R-:W-:Y:S02]  /*01a0*/  IMAD R17, R2, R9, RZ ;  /* 0x0000000902117224 */ /* 0x000fe400078e02ff */
[----:B-1----:R-:W-:Y:S02]  /*01b0*/  IMAD.MOV.U32 R24, RZ, RZ, R6 ;  /* 0x000000ffff187224 */ /* 0x002fe400078e0006 */
[----:B-----5:R-:W-:-:S04]  /*01c0*/  IMAD.WIDE R14, R17, 0x4, R14 ;  /* 0x00000004110e7825 */ /* 0x020fc800078e020e */
[----:B---3--:R-:W-:-:S05]  /*01d0*/  IMAD R10, R0, R9, RZ ;  /* 0x00000009000a7224 */ /* 0x008fca00078e02ff */
[----:B------:R-:W-:Y:S02]  /*01e0*/  SHF.R.S32.HI R8, RZ, 0x1f, R10 ;  /* 0x0000001fff087819 */ /* 0x000fe4000001140a */
[----:B------:R-:W-:-:S04]  /*01f0*/  IADD3 R11, P1, PT, R7, R10, RZ ;  /* 0x0000000a070b7210 */ /* 0x000fc80007f3e0ff */
[----:B------:R-:W-:Y:S02]  /*0200*/  LEA.HI.X.SX32 R8, R7, R8, 0x1, P1 ;  /* 0x0000000807087211 */ /* 0x000fe400008f0eff */
[----:B------:R-:W-:Y:S01]  /*0210*/  SHF.R.S32.HI R7, RZ, 0x1f, R0 ;  /* 0x0000001fff077819 */ /* 0x000fe20000011400 */
[----:B------:R-:W-:Y:S06]  /*0220*/  @!P0 BRA `(.L_x_1) ;  /* 0x0000000800888947 */ /* 0x000fec0003800000 */
[--C-:B------:R-:W-:Y:S01]  /*0230*/  IMAD.IADD R10, R5, 0x1, R6.reuse ;  /* 0x00000001050a7824 */ /* 0x100fe200078e0206 */
[-C--:B------:R-:W-:Y:S01]  /*0240*/  ISETP.GE.AND P0, PT, R6, R9.reuse, PT ;  /* 0x000000090600720c */ /* 0x080fe20003f06270 */
[----:B------:R-:W-:Y:S01]  /*0250*/  BSSY.RECONVERGENT B0, `(.L_x_2) ;  /* 0x0000018000007945 */ /* 0x000fe20003800200 */
[----:B------:R-:W-:Y:S01]  /*0260*/  IADD3 R20, PT, PT, -R3, 0x4, RZ ;  /* 0x0000000403147810 */ /* 0x000fe20007ffe1ff */
[C-C-:B------:R-:W-:Y:S01]  /*0270*/  IMAD.IADD R18, R10.reuse, 0x1, R5.reuse ;  /* 0x000000010a127824 */ /* 0x140fe200078e0205 */
[-C--:B------:R-:W-:Y:S01]  /*0280*/  ISETP.GE.AND P2, PT, R10, R9.reuse, PT ;  /* 0x000000090a00720c */ /* 0x080fe20003f46270 */
[----:B------:R-:W-:Y:S01]  /*0290*/  IMAD R19, R5, 0x2, R6 ;  /* 0x0000000205137824 */ /* 0x000fe200078e0206 */
[----:B------:R-:W-:Y:S02]  /*02a0*/  ISETP.NE.AND P3, PT, R20, RZ, PT ;  /* 0x000000ff1400720c */ /* 0x000fe40003f65270 */
[C---:B------:R-:W-:Y:S01]  /*02b0*/  ISETP.GE.AND P1, PT, R18.reuse, R9, PT ;  /* 0x000000091200720c */ /* 0x040fe20003f26270 */
[----:B------:R-:W-:-:S05]  /*02c0*/  IMAD.IADD R18, R18, 0x1, R5 ;  /* 0x0000000112127824 */ /* 0x000fca00078e0205 */
[----:B------:R-:W-:Y:S01]  /*02d0*/  ISETP.GE.AND P4, PT, R18, R9, PT ;  /* 0x000000091200720c */ /* 0x000fe20003f86270 */
[----:B------:R-:W-:-:S12]  /*02e0*/  @P0 BRA `(.L_x_3) ;  /* 0x0000000000380947 */ /* 0x000fd80003800000 */
[----:B------:R-:W0:Y:S02]  /*02f0*/  LDCU.64 UR8, c[0x0][0x3a8] ;  /* 0x00007500ff0877ac */ /* 0x000e240008000a00 */
[----:B0-----:R-:W-:-:S04]  /*0300*/  ISETP.GE.U32.AND P0, PT, R0, UR8, PT ;  /* 0x0000000800007c0c */ /* 0x001fc8000bf06070 */
[----:B------:R-:W-:-:S13]  /*0310*/  ISETP.GE.U32.AND.EX P0, PT, R7, UR9, PT, P0 ;  /* 0x0000000907007c0c */ /* 0x000fda000bf06100 */
[----:B------:R-:W-:-:S05]  /*0320*/  @P0 IMAD.WIDE.U32 R12, R6, 0x4, R14 ;  /* 0x00000004060c0825 */ /* 0x000fca00078e000e */
[----:B------:R0:W-:Y:S01]  /*0330*/  @P0 STG.E desc[UR6][R12.64], RZ ;  /* 0x000000ff0c000986 */ /* 0x0001e2000c101906 */
[----:B------:R-:W-:Y:S05]  /*0340*/  @P0 BRA `(.L_x_3) ;  /* 0x0000000000200947 */ /* 0x000fea0003800000 */
[----:B------:R-:W1:Y:S01]  /*0350*/  LDCU.64 UR8, c[0x0][0x390] ;  /* 0x00007200ff0877ac */ /* 0x000e620008000a00 */
[----:B0-----:R-:W-:-:S05]  /*0360*/  IADD3 R13, P0, PT, R6, R11, RZ ;  /* 0x0000000b060d7210 */ /* 0x001fca0007f1e0ff */
[----:B------:R-:W-:Y:S01]  /*0370*/  IMAD.X R16, RZ, RZ, R8, P0 ;  /* 0x000000ffff107224 */ /* 0x000fe200000e0608 */
[----:B-1----:R-:W-:-:S04]  /*0380*/  LEA R12, P0, R13, UR8, 0x2 ;  /* 0x000000080d0c7c11 */ /* 0x002fc8000f8010ff */
[----:B------:R-:W-:-:S06]  /*0390*/  LEA.HI.X R13, R13, UR9, R16, 0x2, P0 ;  /* 0x000000090d0d7c11 */ /* 0x000fcc00080f1410 */
[----:B------:R-:W2:Y:S01]  /*03a0*/  LDG.E R13, desc[UR6][R12.64] ;  /* 0x000000060c0d7981 */ /* 0x000ea2000c1e1900 */
[----:B------:R-:W-:-:S05]  /*03b0*/  IMAD.WIDE.U32 R16, R6, 0x4, R14 ;  /* 0x0000000406107825 */ /* 0x000fca00078e000e */
[----:B--2---:R1:W-:Y:S02]  /*03c0*/  STG.E desc[UR6][R16.64], R13 ;  /* 0x0000000d10007986 */ /* 0x0043e4000c101906 */
.L_x_3:
[----:B------:R-:W-:Y:S05]  /*03d0*/  BSYNC.RECONVERGENT B0 ;  /* 0x0000000000007941 */ /* 0x000fea0003800200 */
.L_x_2:
[----:B------:R-:W-:Y:S04]  /*03e0*/  BSSY.RECONVERGENT B0, `(.L_x_4) ;  /* 0x0000010000007945 */ /* 0x000fe80003800200 */
[----:B------:R-:W-:Y:S05]  /*03f0*/  @P2 BRA `(.L_x_5) ;  /* 0x0000000000382947 */ /* 0x000fea0003800000 */
[----:B------:R-:W2:Y:S02]  /*0400*/  LDCU.64 UR8, c[0x0][0x3a8] ;  /* 0x00007500ff0877ac */ /* 0x000ea40008000a00 */
[----:B--2---:R-:W-:-:S04]  /*0410*/  ISETP.GE.U32.AND P0, PT, R0, UR8, PT ;  /* 0x0000000800007c0c */ /* 0x004fc8000bf06070 */
[----:B------:R-:W-:-:S13]  /*0420*/  ISETP.GE.U32.AND.EX P0, PT, R7, UR9, PT, P0 ;  /* 0x0000000907007c0c */ /* 0x000fda000bf06100 */
[----:B01----:R-:W-:-:S05]  /*0430*/  @P0 IMAD.WIDE.U32 R12, R10, 0x4, R14 ;  /* 0x000000040a0c0825 */ /* 0x003fca00078e000e */
[----:B------:R2:W-:Y:S01]  /*0440*/  @P0 STG.E desc[UR6][R12.64], RZ ;  /* 0x000000ff0c000986 */ /* 0x0005e2000c101906 */
[----:B------:R-:W-:Y:S05]  /*0450*/  @P0 BRA `(.L_x_5) ;  /* 0x0000000000200947 */ /* 0x000fea0003800000 */
[----:B------:R-:W0:Y:S01]  /*0460*/  LDCU.64 UR8, c[0x0][0x390] ;  /* 0x00007200ff0877ac */ /* 0x000e220008000a00 */
[----:B--2---:R-:W-:-:S05]  /*0470*/  IADD3 R13, P0, PT, R10, R11, RZ ;  /* 0x0000000b0a0d7210 */ /* 0x004fca0007f1e0ff */
[----:B------:R-:W-:Y:S01]  /*0480*/  IMAD.X R16, RZ, RZ, R8, P0 ;  /* 0x000000ffff107224 */ /* 0x000fe200000e0608 */
[----:B0-----:R-:W-:-:S04]  /*0490*/  LEA R12, P0, R13, UR8, 0x2 ;  /* 0x000000080d0c7c11 */ /* 0x001fc8000f8010ff */
[----:B------:R-:W-:-:S06]  /*04a0*/  LEA.HI.X R13, R13, UR9, R16, 0x2, P0 ;  /* 0x000000090d0d7c11 */ /* 0x000fcc00080f1410 */
[----:B------:R-:W2:Y:S01]  /*04b0*/  LDG.E R13, desc[UR6][R12.64] ;  /* 0x000000060c0d7981 */ /* 0x000ea2000c1e1900 */
[----:B------:R-:W-:-:S05]  /*04c0*/  IMAD.WIDE.U32 R16, R10, 0x4, R14 ;  /* 0x000000040a107825 */ /* 0x000fca00078e000e */
[----:B--2---:R3:W-:Y:S02]  /*04d0*/  STG.E desc[UR6][R16.64], R13 ;  /* 0x0000000d10007986 */ /* 0x0047e4000c101906 */
.L_x_5:
[----:B------:R-:W-:Y:S05]  /*04e0*/  BSYNC.RECONVERGENT B0 ;  /* 0x0000000000007941 */ /* 0x000fea0003800200 */
.L_x_4:
[----:B------:R-:W-:Y:S04]  /*04f0*/  BSSY.RECONVERGENT B0, `(.L_x_6) ;  /* 0x0000010000007945 */ /* 0x000fe80003800200 */
[----:B------:R-:W-:Y:S05]  /*0500*/  @P1 BRA `(.L_x_7) ;  /* 0x0000000000381947 */ /* 0x000fea0003800000 */
[----:B------:R-:W4:Y:S02]  /*0510*/  LDCU.64 UR8, c[0x0][0x3a8] ;  /* 0x00007500ff0877ac */ /* 0x000f240008000a00 */
[----:B----4-:R-:W-:-:S04]  /*0520*/  ISETP.GE.U32.AND P0, PT, R0, UR8, PT ;  /* 0x0000000800007c0c */ /* 0x010fc8000bf06070 */
[----:B------:R-:W-:-:S13]  /*0530*/  ISETP.GE.U32.AND.EX P0, PT, R7, UR9, PT, P0 ;  /* 0x0000000907007c0c */ /* 0x000fda000bf06100 */
[----:B0123--:R-:W-:-:S05]  /*0540*/  @P0 IMAD.WIDE.U32 R12, R19, 0x4, R14 ;  /* 0x00000004130c0825 */ /* 0x00ffca00078e000e */
[----:B------:R4:W-:Y:S01]  /*0550*/  @P0 STG.E desc[UR6][R12.64], RZ ;  /* 0x000000ff0c000986 */ /* 0x0009e2000c101906 */
[----:B------:R-:W-:Y:S05]  /*0560*/  @P0 BRA `(.L_x_7) ;  /* 0x0000000000200947 */ /* 0x000fea0003800000 */
[----:B------:R-:W0:Y:S01]  /*0570*/  LDCU.64 UR8, c[0x0][0x390] ;  /* 0x00007200ff0877ac */ /* 0x000e220008000a00 */
[----:B----4-:R-:W-:-:S05]  /*0580*/  IADD3 R13, P0, PT, R19, R11, RZ ;  /* 0x0000000b130d7210 */ /* 0x010fca0007f1e0ff */
[----:B------:R-:W-:Y:S01]  /*0590*/  IMAD.X R16, RZ, RZ, R8, P0 ;  /* 0x000000ffff107224 */ /* 0x000fe200000e0608 */
[----:B0-----:R-:W-:-:S04]  /*05a0*/  LEA R12, P0, R13, UR8, 0x2 ;  /* 0x000000080d0c7c11 */ /* 0x001fc8000f8010ff */
[----:B------:R-:W-:-:S06]  /*05b0*/  LEA.HI.X R13, R13, UR9, R16, 0x2, P0 ;  /* 0x000000090d0d7c11 */ /* 0x000fcc00080f1410 */
[----:B------:R-:W2:Y:S01]  /*05c0*/  LDG.E R13, desc[UR6][R12.64] ;  /* 0x000000060c0d7981 */ /* 0x000ea2000c1e1900 */
[----:B------:R-:W-:-:S05]  /*05d0*/  IMAD.WIDE.U32 R16, R19, 0x4, R14 ;  /* 0x0000000413107825 */ /* 0x000fca00078e000e */
[----:B--2---:R0:W-:Y:S02]  /*05e0*/  STG.E desc[UR6][R16.64], R13 ;  /* 0x0000000d10007986 */ /* 0x0041e4000c101906 */
.L_x_7:
[----:B------:R-:W-:Y:S05]  /*05f0*/  BSYNC.RECONVERGENT B0 ;  /* 0x0000000000007941 */ /* 0x000fea0003800200 */
.L_x_6:
[----:B------:R-:W-:Y:S01]  /*0600*/  BSSY.RECONVERGENT B0, `(.L_x_8) ;  /* 0x0000012000007945 */ /* 0x000fe20003800200 */
[C---:B------:R-:W-:Y:S02]  /*0610*/  IMAD R19, R5.reuse, 0x4, R19 ;  /* 0x0000000405137824 */ /* 0x040fe400078e0213 */
[----:B------:R-:W-:Y:S01]  /*0620*/  IMAD R21, R5, 0x3, R6 ;  /* 0x0000000305157824 */ /* 0x000fe200078e0206 */
[----:B------:R-:W-:Y:S06]  /*0630*/  @P4 BRA `(.L_x_9) ;  /* 0x0000000000384947 */ /* 0x000fec0003800000 */
[----:B------:R-:W5:Y:S02]  /*0640*/  LDCU.64 UR8, c[0x0][0x3a8] ;  /* 0x00007500ff0877ac */ /* 0x000f640008000a00 */
[----:B-----5:R-:W-:-:S04]  /*0650*/  ISETP.GE.U32.AND P0, PT, R0, UR8, PT ;  /* 0x0000000800007c0c */ /* 0x020fc8000bf06070 */
[----:B------:R-:W-:-:S13]  /*0660*/  ISETP.GE.U32.AND.EX P0, PT, R7, UR9, PT, P0 ;  /* 0x0000000907007c0c */ /* 0x000fda000bf06100 */
[----:B01234-:R-:W-:-:S05]  /*0670*/  @P0 IMAD.WIDE.U32 R12, R21, 0x4, R14 ;  /* 0x00000004150c0825 */ /* 0x01ffca00078e000e */
        /* <DEDUP_REMOVED lines=10> */
.L_x_9:
[----:B------:R-:W-:Y:S05]  /*0720*/  BSYNC.RECONVERGENT B0 ;  /* 0x0000000000007941 */ /* 0x000fea0003800200 */
.L_x_8:
[C---:B0-2-4-:R-:W-:Y:S02]  /*0730*/  IMAD R12, R5.reuse, 0x4, R21 ;  /* 0x00000004050c7824 */ /* 0x055fe400078e0215 */
[----:B-1-3--:R-:W-:Y:S02]  /*0740*/  IMAD R13, R5, 0x4, R10 ;  /* 0x00000004050d7824 */ /* 0x00afe400078e020a */
[----:B------:R-:W-:Y:S01]  /*0750*/  IMAD.IADD R24, R18, 0x1, R5 ;  /* 0x0000000112187824 */ /* 0x000fe200078e0205 */
[----:B------:R-:W-:Y:S06]  /*0760*/  @!P3 BRA `(.L_x_1) ;  /* 0x000000040038b947 */ /* 0x000fec0003800000 */
[----:B------:R-:W0:Y:S01]  /*0770*/  LDC R9, c[0x0][0x39c] ;  /* 0x0000e700ff097b82 */ /* 0x000e220000000800 */
[----:B------:R-:W-:Y:S01]  /*0780*/  IMAD.MOV.U32 R10, RZ, RZ, R19 ;  /* 0x000000ffff0a7224 */ /* 0x000fe200078e0013 */
[----:B------:R-:W1:Y:S01]  /*0790*/  LDCU.64 UR8, c[0x0][0x3a8] ;  /* 0x00007500ff0877ac */ /* 0x000e620008000a00 */
[----:B------:R-:W2:Y:S05]  /*07a0*/  LDCU.64 UR10, c[0x0][0x390] ;  /* 0x00007200ff0a77ac */ /* 0x000eaa0008000a00 */
.L_x_18:
[-C--:B0-----:R-:W-:Y:S01]  /*07b0*/  ISETP.GE.AND P0, PT, R24, R9.reuse, PT ;  /* 0x000000091800720c */ /* 0x081fe20003f06270 */
[C---:B-1234-:R-:W-:Y:S01]  /*07c0*/  IMAD.IADD R16, R5.reuse, 0x1, R24 ;  /* 0x0000000105107824 */ /* 0x05efe200078e0218 */
[----:B------:R-:W-:Y:S03]  /*07d0*/  BSSY.RECONVERGENT B0, `(.L_x_10) ;  /* 0x0000013000007945 */ /* 0x000fe60003800200 */
[----:B------:R-:W-:Y:S01]  /*07e0*/  IMAD.IADD R18, R5, 0x1, R16 ;  /* 0x0000000105127824 */ /* 0x000fe200078e0210 */
[----:B------:R-:W-:-:S03]  /*07f0*/  ISETP.GE.AND P3, PT, R16, R9, PT ;  /* 0x000000091000720c */ /* 0x000fc60003f66270 */
[----:B------:R-:W-:Y:S01]  /*0800*/  IMAD.IADD R22, R5, 0x1, R18 ;  /* 0x0000000105167824 */ /* 0x000fe200078e0212 */
[----:B------:R-:W-:-:S04]  /*0810*/  ISETP.GE.AND P1, PT, R18, R9, PT ;  /* 0x000000091200720c */ /* 0x000fc80003f26270 */
[----:B------:R-:W-:Y:S01]  /*0820*/  ISETP.GE.AND P2, PT, R22, R9, PT ;  /* 0x000000091600720c */ /* 0x000fe20003f46270 */
[----:B------:R-:W-:-:S12]  /*0830*/  @P0 BRA `(.L_x_11) ;  /* 0x0000000000300947 */ /* 0x000fd80003800000 */
[----:B-1----:R-:W-:-:S04]  /*0840*/  ISETP.GE.U32.AND P0, PT, R0, UR8, PT ;  /* 0x0000000800007c0c */ /* 0x002fc8000bf06070 */
[----:B------:R-:W-:-:S13]  /*0850*/  ISETP.GE.U32.AND.EX P0, PT, R7, UR9, PT, P0 ;  /* 0x0000000907007c0c */ /* 0x000fda000bf06100 */
[----:B------:R-:W-:-:S05]  /*0860*/  @P0 IMAD.WIDE.U32 R16, R24, 0x4, R14 ;  /* 0x0000000418100825 */ /* 0x000fca00078e000e */
[----:B------:R0:W-:Y:S01]  /*0870*/  @P0 STG.E desc[UR6][R16.64], RZ ;  /* 0x000000ff10000986 */ /* 0x0001e2000c101906 */
[----:B------:R-:W-:Y:S05]  /*0880*/  @P0 BRA `(.L_x_11) ;  /* 0x00000000001c0947 */ /* 0x000fea0003800000 */
[----:B0-----:R-:W-:-:S05]  /*0890*/  IADD3 R16, P0, PT, R24, R11, RZ ;  /* 0x0000000b18107210 */ /* 0x001fca0007f1e0ff */
[----:B------:R-:W-:Y:S01]  /*08a0*/  IMAD.X R17, RZ, RZ, R8, P0 ;  /* 0x000000ffff117224 */ /* 0x000fe200000e0608 */
[----:B--2---:R-:W-:-:S04]  /*08b0*/  LEA R18, P0, R16, UR10, 0x2 ;  /* 0x0000000a10127c11 */ /* 0x004fc8000f8010ff */
[----:B------:R-:W-:-:S06]  /*08c0*/  LEA.HI.X R19, R16, UR11, R17, 0x2, P0 ;  /* 0x0000000b10137c11 */ /* 0x000fcc00080f1411 */
[----:B------:R-:W2:Y:S01]  /*08d0*/  LDG.E R19, desc[UR6][R18.64] ;  /* 0x0000000612137981 */ /* 0x000ea2000c1e1900 */
[----:B------:R-:W-:-:S05]  /*08e0*/  IMAD.WIDE.U32 R16, R24, 0x4, R14 ;  /* 0x0000000418107825 */ /* 0x000fca00078e000e */
[----:B--2---:R3:W-:Y:S02]  /*08f0*/  STG.E desc[UR6][R16.64], R19 ;  /* 0x0000001310007986 */ /* 0x0047e4000c101906 */
.L_x_11:
[----:B-12---:R-:W-:Y:S05]  /*0900*/  BSYNC.RECONVERGENT B0 ;  /* 0x0000000000007941 */ /* 0x006fea0003800200 */
.L_x_10:
[----:B------:R-:W-:Y:S04]  /*0910*/  BSSY.RECONVERGENT B0, `(.L_x_12) ;  /* 0x000000e000007945 */ /* 0x000fe80003800200 */
[----:B------:R-:W-:Y:S05]  /*0920*/  @P3 BRA `(.L_x_13) ;  /* 0x0000000000303947 */ /* 0x000fea0003800000 */
[----:B------:R-:W-:-:S04]  /*0930*/  ISETP.GE.U32.AND P0, PT, R0, UR8, PT ;  /* 0x0000000800007c0c */ /* 0x000fc8000bf06070 */
[----:B------:R-:W-:-:S13]  /*0940*/  ISETP.GE.U32.AND.EX P0, PT, R7, UR9, PT, P0 ;  /* 0x0000000907007c0c */ /* 0x000fda000bf06100 */
[----:B0--3--:R-:W-:-:S05]  /*0950*/  @P0 IMAD.WIDE.U32 R16, R13, 0x4, R14 ;  /* 0x000000040d100825 */ /* 0x009fca00078e000e */
[----:B------:R1:W-:Y:S01]  /*0960*/  @P0 STG.E desc[UR6][R16.64], RZ ;  /* 0x000000ff10000986 */ /* 0x0003e2000c101906 */
[----:B------:R-:W-:Y:S05]  /*0970*/  @P0 BRA `(.L_x_13) ;  /* 0x00000000001c0947 */ /* 0x000fea0003800000 */
[----:B-1----:R-:W-:-:S05]  /*0980*/  IADD3 R16, P0, PT, R13, R11, RZ ;  /* 0x0000000b0d107210 */ /* 0x002fca0007f1e0ff */
[----:B------:R-:W-:Y:S01]  /*0990*/  IMAD.X R17, RZ, RZ, R8, P0 ;  /* 0x000000ffff117224 */ /* 0x000fe200000e0608 */
[----:B------:R-:W-:-:S04]  /*09a0*/  LEA R18, P0, R16, UR10, 0x2 ;  /* 0x0000000a10127c11 */ /* 0x000fc8000f8010ff */
[----:B------:R-:W-:-:S06]  /*09b0*/  LEA.HI.X R19, R16, UR11, R17, 0x2, P0 ;  /* 0x0000000b10137c11 */ /* 0x000fcc00080f1411 */
[----:B------:R-:W2:Y:S01]  /*09c0*/  LDG.E R19, desc[UR6][R18.64] ;  /* 0x0000000612137981 */ /* 0x000ea2000c1e1900 */
[----:B------:R-:W-:-:S05]  /*09d0*/  IMAD.WIDE.U32 R16, R13, 0x4, R14 ;  /* 0x000000040d107825 */ /* 0x000fca00078e000e */
[----:B--2---:R2:W-:Y:S02]  /*09e0*/  STG.E desc[UR6][R16.64], R19 ;  /* 0x0000001310007986 */ /* 0x0045e4000c101906 */
.L_x_13:
[----:B------:R-:W-:Y:S05]  /*09f0*/  BSYNC.RECONVERGENT B0 ;  /* 0x0000000000007941 */ /* 0x000fea0003800200 */
.L_x_12:
[----:B------:R-:W-:Y:S04]  /*0a00*/  BSSY.RECONVERGENT B0, `(.L_x_14) ;  /* 0x000000e000007945 */ /* 0x000fe80003800200 */
[----:B------:R-:W-:Y:S05]  /*0a10*/  @P1 BRA `(.L_x_15) ;  /* 0x0000000000301947 */ /* 0x000fea0003800000 */
[----:B------:R-:W-:-:S04]  /*0a20*/  ISETP.GE.U32.AND P0, PT, R0, UR8, PT ;  /* 0x0000000800007c0c */ /* 0x000fc8000bf06070 */
[----:B------:R-:W-:-:S13]  /*0a30*/  ISETP.GE.U32.AND.EX P0, PT, R7, UR9, PT, P0 ;  /* 0x0000000907007c0c */ /* 0x000fda000bf06100 */
[----:B0123--:R-:W-:-:S05]  /*0a40*/  @P0 IMAD.WIDE.U32 R16, R10, 0x4, R14 ;  /* 0x000000040a100825 */ /* 0x00ffca00078e000e */
[----:B------:R4:W-:Y:S01]  /*0a50*/  @P0 STG.E desc[UR6][R16.64], RZ ;  /* 0x000000ff10000986 */ /* 0x0009e2000c101906 */
[----:B------:R-:W-:Y:S05]  /*0a60*/  @P0 BRA `(.L_x_15) ;  /* 0x00000000001c0947 */ /* 0x000fea0003800000 */
[----:B----4-:R-:W-:-:S05]  /*0a70*/  IADD3 R17, P0, PT, R10, R11, RZ ;  /* 0x0000000b0a117210 */ /* 0x010fca0007f1e0ff */
[----:B------:R-:W-:Y:S01]  /*0a80*/  IMAD.X R18, RZ, RZ, R8, P0 ;  /* 0x000000ffff127224 */ /* 0x000fe200000e0608 */
[----:B------:R-:W-:-:S04]  /*0a90*/  LEA R16, P0, R17, UR10, 0x2 ;  /* 0x0000000a11107c11 */ /* 0x000fc8000f8010ff */
[----:B------:R-:W-:-:S06]  /*0aa0*/  LEA.HI.X R17, R17, UR11, R18, 0x2, P0 ;  /* 0x0000000b11117c11 */ /* 0x000fcc00080f1412 */
[----:B------:R-:W2:Y:S01]  /*0ab0*/  LDG.E R17, desc[UR6][R16.64] ;  /* 0x0000000610117981 */ /* 0x000ea2000c1e1900 */
[----:B------:R-:W-:-:S05]  /*0ac0*/  IMAD.WIDE.U32 R18, R10, 0x4, R14 ;  /* 0x000000040a127825 */ /* 0x000fca00078e000e */
[----:B--2---:R0:W-:Y:S02]  /*0ad0*/  STG.E desc[UR6][R18.64], R17 ;  /* 0x0000001112007986 */ /* 0x0041e4000c101906 */
.L_x_15:
[----:B------:R-:W-:Y:S05]  /*0ae0*/  BSYNC.RECONVERGENT B0 ;  /* 0x0000000000007941 */ /* 0x000fea0003800200 */
.L_x_14:
[----:B------:R-:W-:Y:S04]  /*0af0*/  BSSY.RECONVERGENT B0, `(.L_x_16) ;  /* 0x000000e000007945 */ /* 0x000fe80003800200 */
[----:B------:R-:W-:Y:S05]  /*0b00*/  @P2 BRA `(.L_x_17) ;  /* 0x0000000000302947 */ /* 0x000fea0003800000 */
[----:B------:R-:W-:-:S04]  /*0b10*/  ISETP.GE.U32.AND P0, PT, R0, UR8, PT ;  /* 0x0000000800007c0c */ /* 0x000fc8000bf06070 */
[----:B------:R-:W-:-:S13]  /*0b20*/  ISETP.GE.U32.AND.EX P0, PT, R7, UR9, PT, P0 ;  /* 0x0000000907007c0c */ /* 0x000fda000bf06100 */
[----:B01234-:R-:W-:-:S05]  /*0b30*/  @P0 IMAD.WIDE.U32 R16, R12, 0x4, R14 ;  /* 0x000000040c100825 */ /* 0x01ffca00078e000e */
[----:B------:R0:W-:Y:S01]  /*0b40*/  @P0 STG.E desc[UR6][R16.64], RZ ;  /* 0x000000ff10000986 */ /* 0x0001e2000c101906 */
[----:B------:R-:W-:Y:S05]  /*0b50*/  @P0 BRA `(.L_x_17) ;  /* 0x00000000001c0947 */ /* 0x000fea0003800000 */
[----:B0-----:R-:W-:-:S05]  /*0b60*/  IADD3 R17, P0, PT, R12, R11, RZ ;  /* 0x0000000b0c117210 */ /* 0x001fca0007f1e0ff */
[----:B------:R-:W-:Y:S01]  /*0b70*/  IMAD.X R18, RZ, RZ, R8, P0 ;  /* 0x000000ffff127224 */ /* 0x000fe200000e0608 */
[----:B------:R-:W-:-:S04]  /*0b80*/  LEA R16, P0, R17, UR10, 0x2 ;  /* 0x0000000a11107c11 */ /* 0x000fc8000f8010ff */
[----:B------:R-:W-:-:S06]  /*0b90*/  LEA.HI.X R17, R17, UR11, R18, 0x2, P0 ;  /* 0x0000000b11117c11 */ /* 0x000fcc00080f1412 */
[----:B------:R-:W2:Y:S01]  /*0ba0*/  LDG.E R17, desc[UR6][R16.64] ;  /* 0x0000000610117981 */ /* 0x000ea2000c1e1900 */
[----:B------:R-:W-:-:S05]  /*0bb0*/  IMAD.WIDE.U32 R18, R12, 0x4, R14 ;  /* 0x000000040c127825 */ /* 0x000fca00078e000e */
[----:B--2---:R0:W-:Y:S02]  /*0bc0*/  STG.E desc[UR6][R18.64], R17 ;  /* 0x0000001112007986 */ /* 0x0041e4000c101906 */
.L_x_17:
[----:B------:R-:W-:Y:S05]  /*0bd0*/  BSYNC.RECONVERGENT B0 ;  /* 0x0000000000007941 */ /* 0x000fea0003800200 */
.L_x_16:
[----:B------:R-:W-:Y:S02]  /*0be0*/  VIADD R20, R20, 0x4 ;  /* 0x0000000414147836 */ /* 0x000fe40000000000 */
[C---:B------:R-:W-:Y:S02]  /*0bf0*/  IMAD.IADD R24, R5.reuse, 0x1, R22 ;  /* 0x0000000105187824 */ /* 0x040fe400078e0216 */
[C---:B------:R-:W-:Y:S01]  /*0c00*/  IMAD R10, R5.reuse, 0x4, R10 ;  /* 0x00000004050a7824 */ /* 0x040fe200078e020a */
[----:B------:R-:W-:Y:S01]  /*0c10*/  ISETP.NE.AND P0, PT, R20, RZ, PT ;  /* 0x000000ff1400720c */ /* 0x000fe20003f05270 */
[C---:B------:R-:W-:Y:S02]  /*0c20*/  IMAD R12, R5.reuse, 0x4, R12 ;  /* 0x00000004050c7824 */ /* 0x040fe400078e020c */
[----:B------:R-:W-:-:S10]  /*0c30*/  IMAD R13, R5, 0x4, R13 ;  /* 0x00000004050d7824 */ /* 0x000fd400078e020d */
[----:B------:R-:W-:Y:S05]  /*0c40*/  @P0 BRA `(.L_x_18) ;  /* 0xfffffff800d80947 */ /* 0x000fea000383ffff */
.L_x_1:
[----:B------:R-:W-:-:S13]  /*0c50*/  ISETP.NE.AND P0, PT, R4, RZ, PT ;  /* 0x000000ff0400720c */ /* 0x000fda0003f05270 */
[----:B------:R-:W-:Y:S05]  /*0c60*/  @!P0 BRA `(.L_x_0) ;  /* 0x0000000000f08947 */ /* 0x000fea0003800000 */
[----:B------:R-:W-:Y:S01]  /*0c70*/  ISETP.GE.AND P0, PT, R24, R9, PT ;  /* 0x000000091800720c */ /* 0x000fe20003f06270 */
[----:B------:R-:W-:Y:S01]  /*0c80*/  BSSY.RECONVERGENT B0, `(.L_x_19) ;  /* 0x0000011000007945 */ /* 0x000fe20003800200 */
[----:B------:R-:W-:-:S11]  /*0c90*/  ISETP.NE.AND P1, PT, R4, 0x1, PT ;  /* 0x000000010400780c */ /* 0x000fd60003f25270 */
[----:B------:R-:W-:Y:S05]  /*0ca0*/  @P0 BRA `(.L_x_20) ;  /* 0x0000000000380947 */ /* 0x000fea0003800000 */
[----:B------:R-:W5:Y:S02]  /*0cb0*/  LDCU.64 UR8, c[0x0][0x3a8] ;  /* 0x00007500ff0877ac */ /* 0x000f640008000a00 */
[----:B-----5:R-:W-:-:S04]  /*0cc0*/  ISETP.GE.U32.AND P0, PT, R0, UR8, PT ;  /* 0x0000000800007c0c */ /* 0x020fc8000bf06070 */
[----:B------:R-:W-:-:S13]  /*0cd0*/  ISETP.GE.U32.AND.EX P0, PT, R7, UR9, PT, P0 ;  /* 0x0000000907007c0c */ /* 0x000fda000bf06100 */
[----:B------:R-:W-:-:S05]  /*0ce0*/  @P0 IMAD.WIDE.U32 R12, R24, 0x4, R14 ;  /* 0x00000004180c0825 */ /* 0x000fca00078e000e */
[----:B------:R0:W-:Y:S01]  /*0cf0*/  @P0 STG.E desc[UR6][R12.64], RZ ;  /* 0x000000ff0c000986 */ /* 0x0001e2000c101906 */
[----:B------:R-:W-:Y:S05]  /*0d00*/  @P0 BRA `(.L_x_20) ;  /* 0x0000000000200947 */ /* 0x000fea0003800000 */
[----:B------:R-:W5:Y:S01]  /*0d10*/  LDCU.64 UR8, c[0x0][0x390] ;  /* 0x00007200ff0877ac */ /* 0x000f620008000a00 */
[----:B------:R-:W-:-:S05]  /*0d20*/  IADD3 R10, P0, PT, R24, R11, RZ ;  /* 0x0000000b180a7210 */ /* 0x000fca0007f1e0ff */
[----:B0-----:R-:W-:Y:S01]  /*0d30*/  IMAD.X R13, RZ, RZ, R8, P0 ;  /* 0x000000ffff0d7224 */ /* 0x001fe200000e0608 */
[----:B-----5:R-:W-:-:S04]  /*0d40*/  LEA R12, P0, R10, UR8, 0x2 ;  /* 0x000000080a0c7c11 */ /* 0x020fc8000f8010ff */
[----:B------:R-:W-:-:S06]  /*0d50*/  LEA.HI.X R13, R10, UR9, R13, 0x2, P0 ;  /* 0x000000090a0d7c11 */ /* 0x000fcc00080f140d */
[----:B------:R-:W5:Y:S01]  /*0d60*/  LDG.E R13, desc[UR6][R12.64] ;  /* 0x000000060c0d7981 */ /* 0x000f62000c1e1900 */
[----:B-1234-:R-:W-:-:S05]  /*0d70*/  IMAD.WIDE.U32 R16, R24, 0x4, R14 ;  /* 0x0000000418107825 */ /* 0x01efca00078e000e */
[----:B-----5:R0:W-:Y:S02]  /*0d80*/  STG.E desc[UR6][R16.64], R13 ;  /* 0x0000000d10007986 */ /* 0x0201e4000c101906 */
.L_x_20:
[----:B------:R-:W-:Y:S05]  /*0d90*/  BSYNC.RECONVERGENT B0 ;  /* 0x0000000000007941 */ /* 0x000fea0003800200 */
.L_x_19:
[----:B------:R-:W-:Y:S05]  /*0da0*/  @!P1 BRA `(.L_x_0) ;  /* 0x0000000000a09947 */ /* 0x000fea0003800000 */
[----:B01234-:R-:W-:Y:S01]  /*0db0*/  IMAD.IADD R16, R5, 0x1, R24 ;  /* 0x0000000105107824 */ /* 0x01ffe200078e0218 */
[----:B------:R-:W-:Y:S03]  /*0dc0*/  BSSY.RECONVERGENT B0, `(.L_x_21) ;  /* 0x0000014000007945 */ /* 0x000fe60003800200 */
[C---:B------:R-:W-:Y:S01]  /*0dd0*/  IMAD.IADD R18, R16.reuse, 0x1, R5 ;  /* 0x0000000110127824 */ /* 0x040fe200078e0205 */
[----:B------:R-:W-:-:S04]  /*0de0*/  ISETP.GE.AND P1, PT, R16, R9, PT ;  /* 0x000000091000720c */ /* 0x000fc80003f26270 */
[----:B------:R-:W-:-:S04]  /*0df0*/  ISETP.GE.AND P0, PT, R18, R9, PT ;  /* 0x000000091200720c */ /* 0x000fc80003f06270 */
[----:B------:R-:W-:-:S05]  /*0e00*/  ISETP.EQ.OR P0, PT, R4, 0x2, P0 ;  /* 0x000000020400780c */ /* 0x000fca0000702670 */
[----:B------:R-:W-:Y:S08]  /*0e10*/  @P1 BRA `(.L_x_22) ;  /* 0x0000000000381947 */ /* 0x000ff00003800000 */
[----:B------:R-:W0:Y:S02]  /*0e20*/  LDCU.64 UR8, c[0x0][0x3a8] ;  /* 0x00007500ff0877ac */ /* 0x000e240008000a00 */
[----:B0-----:R-:W-:-:S04]  /*0e30*/  ISETP.GE.U32.AND P1, PT, R0, UR8, PT ;  /* 0x0000000800007c0c */ /* 0x001fc8000bf26070 */
[----:B------:R-:W-:-:S13]  /*0e40*/  ISETP.GE.U32.AND.EX P1, PT, R7, UR9, PT, P1 ;  /* 0x0000000907007c0c */ /* 0x000fda000bf26110 */
[----:B------:R-:W-:-:S05]  /*0e50*/  @P1 IMAD.WIDE.U32 R12, R16, 0x4, R14 ;  /* 0x00000004100c1825 */ /* 0x000fca00078e000e */
[----:B------:R0:W-:Y:S01]  /*0e60*/  @P1 STG.E desc[UR6][R12.64], RZ ;  /* 0x000000ff0c001986 */ /* 0x0001e2000c101906 */
[----:B------:R-:W-:Y:S05]  /*0e70*/  @P1 BRA `(.L_x_22) ;  /* 0x0000000000201947 */ /* 0x000fea0003800000 */
[----:B------:R-:W0:Y:S01]  /*0e80*/  LDCU.64 UR8, c[0x0][0x390] ;  /* 0x00007200ff0877ac */ /* 0x000e220008000a00 */
[----:B------:R-:W-:-:S05]  /*0e90*/  IADD3 R9, P1, PT, R16, R11, RZ ;  /* 0x0000000b10097210 */ /* 0x000fca0007f3e0ff */
[----:B------:R-:W-:Y:S01]  /*0ea0*/  IMAD.X R10, RZ, RZ, R8, P1 ;  /* 0x000000ffff0a7224 */ /* 0x000fe200008e0608 */
[----:B0-----:R-:W-:-:S04]  /*0eb0*/  LEA R12, P1, R9, UR8, 0x2 ;  /* 0x00000008090c7c11 */ /* 0x001fc8000f8210ff */
[----:B------:R-:W-:-:S06]  /*0ec0*/  LEA.HI.X R13, R9, UR9, R10, 0x2, P1 ;  /* 0x00000009090d7c11 */ /* 0x000fcc00088f140a */
[----:B------:R-:W2:Y:S01]  /*0ed0*/  LDG.E R13, desc[UR6][R12.64] ;  /* 0x000000060c0d7981 */ /* 0x000ea2000c1e1900 */
[----:B------:R-:W-:-:S05]  /*0ee0*/  IMAD.WIDE.U32 R16, R16, 0x4, R14 ;  /* 0x0000000410107825 */ /* 0x000fca00078e000e */
[----:B--2---:R1:W-:Y:S02]  /*0ef0*/  STG.E desc[UR6][R16.64], R13 ;  /* 0x0000000d10007986 */ /* 0x0043e4000c101906 */
.L_x_22:
[----:B------:R-:W-:Y:S05]  /*0f00*/  BSYNC.RECONVERGENT B0 ;  /* 0x0000000000007941 */ /* 0x000fea0003800200 */
.L_x_21:
[----:B------:R-:W-:Y:S04]  /*0f10*/  BSSY.RECONVERGENT B0, `(.L_x_0) ;  /* 0x0000011000007945 */ /* 0x000fe80003800200 */
[----:B------:R-:W-:Y:S05]  /*0f20*/  @P0 BRA `(.L_x_23) ;  /* 0x00000000003c0947 */ /* 0x000fea0003800000 */
[----:B------:R-:W2:Y:S02]  /*0f30*/  LDCU.64 UR8, c[0x0][0x3a8] ;  /* 0x00007500ff0877ac */ /* 0x000ea40008000a00 */
[----:B--2---:R-:W-:-:S04]  /*0f40*/  ISETP.GE.U32.AND P0, PT, R0, UR8, PT ;  /* 0x0000000800007c0c */ /* 0x004fc8000bf06070 */
[----:B------:R-:W-:-:S13]  /*0f50*/  ISETP.GE.U32.AND.EX P0, PT, R7, UR9, PT, P0 ;  /* 0x0000000907007c0c */ /* 0x000fda000bf06100 */
[----:B------:R-:W-:Y:S05]  /*0f60*/  @P0 BRA `(.L_x_24) ;  /* 0x0000000000240947 */ /* 0x000fea0003800000 */
[----:B------:R-:W2:Y:S01]  /*0f70*/  LDCU.64 UR8, c[0x0][0x390] ;  /* 0x00007200ff0877ac */ /* 0x000ea20008000a00 */
[----:B------:R-:W-:-:S05]  /*0f80*/  IADD3 R11, P0, PT, R18, R11, RZ ;  /* 0x0000000b120b7210 */ /* 0x000fca0007f1e0ff */
[----:B------:R-:W-:Y:S01]  /*0f90*/  IMAD.X R0, RZ, RZ, R8, P0 ;  /* 0x000000ffff007224 */ /* 0x000fe200000e0608 */
[----:B--2---:R-:W-:-:S04]  /*0fa0*/  LEA R8, P0, R11, UR8, 0x2 ;  /* 0x000000080b087c11 */ /* 0x004fc8000f8010ff */
[----:B------:R-:W-:-:S06]  /*0fb0*/  LEA.HI.X R9, R11, UR9, R0, 0x2, P0 ;  /* 0x000000090b097c11 */ /* 0x000fcc00080f1400 */
[----:B------:R-:W2:Y:S01]  /*0fc0*/  LDG.E R9, desc[UR6][R8.64] ;  /* 0x0000000608097981 */ /* 0x000ea2000c1e1900 */
[----:B------:R-:W-:-:S05]  /*0fd0*/  IMAD.WIDE.U32 R14, R18, 0x4, R14 ;  /* 0x00000004120e7825 */ /* 0x000fca00078e000e */
[----:B--2---:R2:W-:Y:S01]  /*0fe0*/  STG.E desc[UR6][R14.64], R9 ;  /* 0x000000090e007986 */ /* 0x0045e2000c101906 */
[----:B------:R-:W-:Y:S05]  /*0ff0*/  BRA `(.L_x_23) ;  /* 0x0000000000087947 */ /* 0x000fea0003800000 */
.L_x_24:
[----:B------:R-:W-:-:S05]  /*1000*/  IMAD.WIDE.U32 R14, R18, 0x4, R14 ;  /* 0x00000004120e7825 */ /* 0x000fca00078e000e */
[----:B------:R3:W-:Y:S02]  /*1010*/  STG.E desc[UR6][R14.64], RZ ;  /* 0x000000ff0e007986 */ /* 0x0007e4000c101906 */
.L_x_23:
[----:B------:R-:W-:Y:S05]  /*1020*/  BSYNC.RECONVERGENT B0 ;  /* 0x0000000000007941 */ /* 0x000fea0003800200 */
.L_x_0:
[----:B------:R-:W5:Y:S01]  /*1030*/  LDC R0, c[0x0][0x3a0] ;  /* 0x0000e800ff007b82 */ /* 0x000f620000000800 */
[----:B------:R-:W-:-:S06]  /*1040*/  UIADD3 UR5, UPT, UPT, UR4, 0x1, URZ ;  /* 0x0000000104057890 */ /* 0x000fcc000fffe0ff */
[----:B-----5:R-:W-:-:S13]  /*1050*/  ISETP.NE.AND P0, PT, R0, UR5, PT ;  /* 0x0000000500007c0c */ /* 0x020fda000bf05270 */
[----:B------:R-:W-:Y:S05]  /*1060*/  @!P0 EXIT ;  /* 0x000000000000894d */ /* 0x000fea0003800000 */
[----:B------:R-:W-:Y:S01]  /*1070*/  VIADD R2, R2, 0x1 ;  /* 0x0000000102027836 */ /* 0x000fe20000000000 */
[----:B------:R-:W-:Y:S01]  /*1080*/  UMOV UR4, UR5 ;  /* 0x0000000500047c82 */ /* 0x000fe20008000000 */
[----:B------:R-:W-:Y:S05]  /*1090*/  BRA `(.L_x_25) ;  /* 0xfffffff000147947 */ /* 0x000fea000383ffff */
.L_x_26:
[----:B------:R-:W-:-:S00]  /*10a0*/  BRA `(.L_x_26) ;  /* 0xfffffffc00fc7947 */ /* 0x000fc0000383ffff */
[----:B------:R-:W-:-:S00]  /*10b0*/  NOP ;  /* 0x0000000000007918 */ /* 0x000fc00000000000 */
        /* <DEDUP_REMOVED lines=12> */
.L_x_39:


//--------------------- .text._Z12fc2_top1_kerILi512ELi4ELi8ELi1ELb0EEvP7__half2S1_S1_P6__halfS3_Pi --------------------------
	.section	.text._Z12fc2_top1_kerILi512ELi4ELi8ELi1ELb0EEvP7__half2S1_S1_P6__halfS3_Pi,"ax",@progbits
	.align	128
        .global         _Z12fc2_top1_kerILi512ELi4ELi8ELi1ELb0EEvP7__half2S1_S1_P6__halfS3_Pi
        .type           _Z12fc2_top1_kerILi512ELi4ELi8ELi1ELb0EEvP7__half2S1_S1_P6__halfS3_Pi,@function
        .size           _Z12fc2_top1_kerILi512ELi4ELi8ELi1ELb0EEvP7__half2S1_S1_P6__halfS3_Pi,(.L_x_40 - _Z12fc2_top1_kerILi512ELi4ELi8ELi1ELb0EEvP7__half2S1_S1_P6__halfS3_Pi)
        .other          _Z12fc2_top1_kerILi512ELi4ELi8ELi1ELb0EEvP7__half2S1_S1_P6__halfS3_Pi,@"STO_CUDA_ENTRY STV_DEFAULT"
_Z12fc2_top1_kerILi512ELi4ELi8ELi1ELb0EEvP7__half2S1_S1_P6__halfS3_Pi:
.text._Z12fc2_top1_kerILi512ELi4ELi8ELi1ELb0EEvP7__half2S1_S1_P6__halfS3_Pi:
[----:B------:R-:W-:Y:S01]  /*0000*/  LDC R1, c[0x0][0x37c] ;  /* 0x0000df00ff017b82 */ /* 0x000fe20000000800 */
[----:B------:R-:W0:Y:S07]  /*0010*/  S2R R3, SR_TID.X ;  /* 0x0000000000037919 */ /* 0x000e2e0000002100 */
[----:B------:R-:W1:Y:S01]  /*0020*/  LDC.64 R46, c[0x0][0x388] ;  /* 0x0000e200ff2e7b82 */ /* 0x000e620000000a00 */
[----:B------:R-:W2:Y:S01]  /*0030*/  LDCU.64 UR6, c[0x0][0x358] ;  /* 0x00006b00ff0677ac */ /* 0x000ea20008000a00 */
[----:B------:R-:W3:Y:S06]  /*0040*/  S2R R4, SR_CTAID.X ;  /* 0x0000000000047919 */ /* 0x000eec0000002500 */
[----:B------:R-:W4:Y:S08]  /*0050*/  LDC.64 R30, c[0x0][0x390] ;  /* 0x0000e400ff1e7b82 */ /* 0x000f300000000a00 */
[----:B------:R-:W5:Y:S08]  /*0060*/  LDC.64 R96, c[0x0][0x380] ;  /* 0x0000e000ff607b82 */ /* 0x000f700000000a00 */
[----:B------:R-:W5:Y:S01]  /*0070*/  LDC.64 R94, c[0x0][0x3a0] ;  /* 0x0000e800ff5e7b82 */ /* 0x000f620000000a00 */
[----:B0-----:R-:W-:-:S02]  /*0080*/  LOP3.LUT R25, R3, 0x1f, RZ, 0xc0, !PT ;  /* 0x0000001f03197812 */ /* 0x001fc400078ec0ff */
[----:B------:R-:W-:Y:S02]  /*0090*/  SHF.R.U32.HI R10, RZ, 0x2, R3 ;  /* 0x00000002ff0a7819 */ /* 0x000fe40000011603 */
[----:B---3--:R-:W-:Y:S02]  /*00a0*/  LEA R5, R4, R25, 0x8 ;  /* 0x0000001904057211 */ /* 0x008fe400078e40ff */
[----:B------:R-:W-:Y:S02]  /*00b0*/  LOP3.LUT R10, R10, 0x18, RZ, 0xc0, !PT ;  /* 0x000000180a0a7812 */ /* 0x000fe400078ec0ff */
[----:B------:R-:W-:Y:S01]  /*00c0*/  SHF.L.U32 R12, R3, 0x6, RZ ;  /* 0x00000006030c7819 */ /* 0x000fe200000006ff */
[----:B-1----:R-:W-:-:S04]  /*00d0*/  IMAD.WIDE.U32 R46, R5, 0x4, R46 ;  /* 0x00000004052e7825 */ /* 0x002fc800078e002e */
[----:B----4-:R-:W-:Y:S01]  /*00e0*/  IMAD.WIDE.U32 R30, R5, 0x4, R30 ;  /* 0x00000004051e7825 */ /* 0x010fe200078e001e */
[----:B--2---:R-:W2:Y:S01]  /*00f0*/  LDG.E R7, desc[UR6][R46.64] ;  /* 0x000000062e077981 */ /* 0x004ea2000c1e1900 */
[C---:B------:R-:W-:Y:S02]  /*0100*/  ISETP.GT.U32.AND P1, PT, R10.reuse, 0x16, PT ;  /* 0x000000160a00780c */ /* 0x040fe40003f24070 */
[----:B------:R-:W-:Y:S01]  /*0110*/  ISETP.NE.AND P0, PT, R10, 0x18, PT ;  /* 0x000000180a00780c */ /* 0x000fe20003f05270 */
[----:B------:R-:W2:Y:S01]  /*0120*/  LDG.E R5, desc[UR6][R30.64] ;  /* 0x000000061e057981 */ /* 0x000ea2000c1e1900 */
[----:B------:R-:W-:-:S03]  /*0130*/  LOP3.LUT R9, R3, 0x181f, R12, 0xc8, !PT ;  /* 0x0000181f03097812 */ /* 0x000fc600078ec80c */
[----:B------:R-:W3:Y:S04]  /*0140*/  LDG.E R23, desc[UR6][R46.64+0x80] ;  /* 0x000080062e177981 */ /* 0x000ee8000c1e1900 */
[----:B------:R-:W3:Y:S01]  /*0150*/  LDG.E R16, desc[UR6][R30.64+0x80] ;  /* 0x000080061e107981 */ /* 0x000ee2000c1e1900 */
[----:B-----5:R-:W-:-:S03]  /*0160*/  IMAD.WIDE.U32 R96, R9, 0x4, R96 ;  /* 0x0000000409607825 */ /* 0x020fc600078e0060 */
[----:B------:R-:W4:Y:S04]  /*0170*/  LDG.E R20, desc[UR6][R46.64+0x100] ;  /* 0x000100062e147981 */ /* 0x000f28000c1e1900 */
[----:B------:R-:W4:Y:S04]  /*0180*/  LDG.E R27, desc[UR6][R30.64+0x100] ;  /* 0x000100061e1b7981 */ /* 0x000f28000c1e1900 */
[----:B------:R-:W5:Y:S04]  /*0190*/  @!P1 LDG.E R63, desc[UR6][R96.64+0x1800] ;  /* 0x00180006603f9981 */ /* 0x000f68000c1e1900 */
[----:B------:R-:W5:Y:S04]  /*01a0*/  @P0 LDG.E R84, desc[UR6][R96.64+0x1400] ;  /* 0x0014000660540981 */ /* 0x000f68000c1e1900 */
[----:B------:R-:W5:Y:S04]  /*01b0*/  @P0 LDG.E R80, desc[UR6][R96.64+0x1c00] ;  /* 0x001c000660500981 */ /* 0x000f68000c1e1900 */
[----:B------:R-:W5:Y:S04]  /*01c0*/  LDG.E R58, desc[UR6][R96.64] ;  /* 0x00000006603a7981 */ /* 0x000f68000c1e1900 */
[----:B------:R-:W5:Y:S04]  /*01d0*/  LDG.E R28, desc[UR6][R96.64+0xc00] ;  /* 0x000c0006601c7981 */ /* 0x000f68000c1e1900 */
[----:B------:R-:W5:Y:S04]  /*01e0*/  LDG.E R72, desc[UR6][R96.64+0x400] ;  /* 0x0004000660487981 */ /* 0x000f68000c1e1900 */
[----:B------:R-:W5:Y:S04]  /*01f0*/  LDG.E R77, desc[UR6][R96.64+0x800] ;  /* 0x00080006604d7981 */ /* 0x000f68000c1e1900 */
[----:B------:R-:W5:Y:S04]  /*0200*/  LDG.E R12, desc[UR6][R96.64+0x1000] ;  /* 0x00100006600c7981 */ /* 0x000f68000c1e1900 */
[----:B------:R-:W5:Y:S04]  /*0210*/  @!P1 LDG.E R62, desc[UR6][R96.64+0x1880] ;  /* 0x00188006603e9981 */ /* 0x000f68000c1e1900 */
[----:B------:R-:W5:Y:S04]  /*0220*/  LDG.E R17, desc[UR6][R46.64+0x180] ;  /* 0x000180062e117981 */ /* 0x000f68000c1e1900 */
[----:B------:R-:W5:Y:S04]  /*0230*/  LDG.E R35, desc[UR6][R30.64+0x180] ;  /* 0x000180061e237981 */ /* 0x000f68000c1e1900 */
        /* <DEDUP_REMOVED lines=10> */
[----:B------:R-:W5:Y:S04]  /*02e0*/  LDG.E R11, desc[UR6][R96.64+0x500] ;  /* 0x00050006600b7981 */ /* 0x000f68000c1e1900 */
[----:B------:R-:W5:Y:S04]  /*02f0*/  @P0 LDG.E R6, desc[UR6][R96.64+0x1500] ;  /* 0x0015000660060981 */ /* 0x000f68000c1e1900 */
[----:B------:R-:W5:Y:S04]  /*0300*/  @P0 LDG.E R86, desc[UR6][R96.64+0x1d00] ;  /* 0x001d000660560981 */ /* 0x000f68000c1e1900 */
[----:B------:R-:W5:Y:S04]  /*0310*/  LDG.E R19, desc[UR6][R46.64+0x280] ;  /* 0x000280062e137981 */ /* 0x000f68000c1e1900 */
[----:B------:R-:W5:Y:S04]  /*0320*/  LDG.E R45, desc[UR6][R30.64+0x280] ;  /* 0x000280061e2d7981 */ /* 0x000f68000c1e1900 */
[----:B------:R-:W5:Y:S04]  /*0330*/  @!P1 LDG.E R13, desc[UR6][R96.64+0x1980] ;  /* 0x00198006600d9981 */ /* 0x000f68000c1e1900 */
        /* <DEDUP_REMOVED lines=12> */
[----:B------:R-:W5:Y:S04]  /*0400*/  @!P1 LDG.E R57, desc[UR6][R96.64+0x1b00] ;  /* 0x001b000660399981 */ /* 0x000f68000c1e1900 */
[----:B------:R-:W5:Y:S04]  /*0410*/  LDG.E R79, desc[UR6][R96.64+0xd00] ;  /* 0x000d0006604f7981 */ /* 0x000f68000c1e1900 */
[----:B------:R-:W5:Y:S04]  /*0420*/  LDG.E R71, desc[UR6][R96.64+0x580] ;  /* 0x0005800660477981 */ /* 0x000f68000c1e1900 */
[----:B------:R-:W5:Y:S04]  /*0430*/  @P0 LDG.E R55, desc[UR6][R96.64+0x1f00] ;  /* 0x001f000660370981 */ /* 0x000f68000c1e1900 */
[----:B------:R-:W5:Y:S04]  /*0440*/  @!P1 LDG.E R53, desc[UR6][R96.64+0x1b80] ;  /* 0x001b800660359981 */ /* 0x000f68000c1e1900 */
[----:B------:R-:W5:Y:S04]  /*0450*/  LDG.E R22, desc[UR6][R96.64+0xd80] ;  /* 0x000d800660167981 */ /* 0x000f68000c1e1900 */
[----:B------:R-:W5:Y:S04]  /*0460*/  @P0 LDG.E R60, desc[UR6][R96.64+0x1700] ;  /* 0x00170006603c0981 */ /* 0x000f68000c1e1900 */
[----:B------:R-:W5:Y:S04]  /*0470*/  LDG.E R76, desc[UR6][R96.64+0x1100] ;  /* 0x00110006604c7981 */ /* 0x000f68000c1e1900 */
[----:B------:R-:W5:Y:S04]  /*0480*/  @P0 LDG.E R54, desc[UR6][R96.64+0x1780] ;  /* 0x0017800660360981 */ /* 0x000f68000c1e1900 */
[----:B------:R-:W5:Y:S04]  /*0490*/  LDG.E R14, desc[UR6][R96.64+0x100] ;  /* 0x00010006600e7981 */ /* 0x000f68000c1e1900 */
[----:B------:R-:W5:Y:S04]  /*04a0*/  LDG.E R82, desc[UR6][R96.64+0x900] ;  /* 0x0009000660527981 */ /* 0x000f68000c1e1900 */
[----:B------:R-:W5:Y:S04]  /*04b0*/  LDG.E R67, desc[UR6][R96.64+0x600] ;  /* 0x0006000660437981 */ /* 0x000f68000c1e1900 */
[----:B------:R-:W5:Y:S04]  /*04c0*/  @P0 LDG.E R49, desc[UR6][R96.64+0x1f80] ;  /* 0x001f800660310981 */ /* 0x000f68000c1e1900 */
[----:B------:R-:W5:Y:S04]  /*04d0*/  LDG.E R26, desc[UR6][R96.64+0xe00] ;  /* 0x000e0006601a7981 */ /* 0x000f68000c1e1900 */
        /* <DEDUP_REMOVED lines=20> */
[----:B------:R-:W5:Y:S01]  /*0620*/  LDG.E R33, desc[UR6][R96.64+0xf80] ;  /* 0x000f800660217981 */ /* 0x000f62000c1e1900 */
[----:B------:R-:W-:-:S05]  /*0630*/  IMAD.WIDE.U32 R94, R10, 0x2, R94 ;  /* 0x000000020a5e7825 */ /* 0x000fca00078e005e */
[----:B------:R-:W5:Y:S04]  /*0640*/  @P0 LDG.E.U16 R2, desc[UR6][R94.64+0xa] ;  /* 0x00000a065e020981 */ /* 0x000f68000c1e1500 */
[----:B------:R-:W5:Y:S04]  /*0650*/  LDG.E.U16 R88, desc[UR6][R94.64+0x2] ;  /* 0x000002065e587981 */ /* 0x000f68000c1e1500 */
[----:B------:R-:W5:Y:S04]  /*0660*/  @!P1 LDG.E.U16 R0, desc[UR6][R94.64+0xc] ;  /* 0x00000c065e009981 */ /* 0x000f68000c1e1500 */
[----:B------:R-:W5:Y:S04]  /*0670*/  LDG.E.U16 R89, desc[UR6][R94.64] ;  /* 0x000000065e597981 */ /* 0x000f68000c1e1500 */
[----:B------:R-:W5:Y:S04]  /*0680*/  LDG.E.U16 R90, desc[UR6][R94.64+0x4] ;  /* 0x000004065e5a7981 */ /* 0x000f68000c1e1500 */
[----:B------:R-:W5:Y:S04]  /*0690*/  LDG.E.U16 R91, desc[UR6][R94.64+0x6] ;  /* 0x000006065e5b7981 */ /* 0x000f68000c1e1500 */
[----:B------:R-:W5:Y:S04]  /*06a0*/  LDG.E.U16 R92, desc[UR6][R94.64+0x8] ;  /* 0x000008065e5c7981 */ /* 0x000f68000c1e1500 */
[----:B------:R-:W5:Y:S01]  /*06b0*/  @P0 LDG.E.U16 R8, desc[UR6][R94.64+0xe] ;  /* 0x00000e065e080981 */ /* 0x000f62000c1e1500 */
[----:B--2---:R-:W-:-:S02]  /*06c0*/  HFMA2 R5, R7, 1, 1, R5 ;  /* 0x3c003c0007057831 */ /* 0x004fc40000000005 */
[----:B---3--:R-:W-:-:S05]  /*06d0*/  HADD2 R16, R23, R16 ;  /* 0x0000001017107230 */ /* 0x008fca0000000000 */
[----:B------:R-:W-:Y:S02]  /*06e0*/  HSET2.BF.GEU.AND R23, R16, RZ.H0_H0, PT ;  /* 0x200000ff10177233 */ /* 0x000fe4000380e080 */
[----:B------:R-:W-:Y:S01]  /*06f0*/  HSET2.BF.GEU.AND R7, R5, RZ.H0_H0, PT ;  /* 0x200000ff05077233 */ /* 0x000fe2000380e080 */
[----:B----4-:R-:W-:-:S04]  /*0700*/  HADD2 R20, R20, R27 ;  /* 0x0000001b14147230 */ /* 0x010fc80000000000 */
[----:B------:R-:W-:Y:S02]  /*0710*/  HMUL2 R5, R5, R7 ;  /* 0x0000000705057232 */ /* 0x000fe40000000000 */
[----:B------:R-:W-:Y:S02]  /*0720*/  HFMA2 R7, R16, R23, -RZ ;  /* 0x0000001710077231 */ /* 0x000fe400001000ff */
[-C--:B-----5:R-:W-:Y:S01]  /*0730*/  HFMA2 R63, R63, R5.reuse, RZ.H0_H0 ;  /* 0x000000053f3f7231 */ /* 0x0a0fe200000400ff */
[----:B------:R-:W-:Y:S01]  /*0740*/  HSET2.BF.GEU.AND R16, R20, RZ.H0_H0, PT ;  /* 0x200000ff14107233 */ /* 0x000fe2000380e080 */
[-C--:B------:R-:W-:Y:S02]  /*0750*/  HFMA2 R84, R84, R5.reuse, RZ ;  /* 0x0000000554547231 */ /* 0x080fe400000000ff */
[-C--:B------:R-:W-:Y:S02]  /*0760*/  HFMA2 R80, R80, R5.reuse, RZ ;  /* 0x0000000550507231 */ /* 0x080fe400000000ff */
[----:B------:R-:W-:-:S02]  /*0770*/  HFMA2 R58, R58, R5, RZ ;  /* 0x000000053a3a7231 */ /* 0x000fc400000000ff */
[-C--:B------:R-:W-:Y:S02]  /*0780*/  HFMA2 R28, R28, R5.reuse, RZ ;  /* 0x000000051c1c7231 */ /* 0x080fe400000000ff */
[-C--:B------:R-:W-:Y:S02]  /*0790*/  HFMA2 R72, R72, R5.reuse, RZ.H0_H0 ;  /* 0x0000000548487231 */ /* 0x080fe400000400ff */
[-C--:B------:R-:W-:Y:S02]  /*07a0*/  HFMA2 R77, R77, R5.reuse, RZ ;  /* 0x000000054d4d7231 */ /* 0x080fe400000000ff */
[----:B------:R-:W-:Y:S02]  /*07b0*/  HFMA2 R5, R12, R5, RZ ;  /* 0x000000050c057231 */ /* 0x000fe400000000ff */
[----:B------:R-:W-:Y:S02]  /*07c0*/  HFMA2 R62, R62, R7, R63 ;  /* 0x000000073e3e7231 */ /* 0x000fe4000000003f */
[----:B------:R-:W-:-:S02]  /*07d0*/  HMUL2 R20, R20, R16 ;  /* 0x0000001014147232 */ /* 0x000fc40000000000 */
[----:B------:R-:W-:Y:S02]  /*07e0*/  HADD2 R17, R17, R35 ;  /* 0x0000002311117230 */ /* 0x000fe40000000000 */
[-C--:B------:R-:W-:Y:S02]  /*07f0*/  HFMA2 R73, R73, R7.reuse, R77 ;  /* 0x0000000749497231 */ /* 0x080fe4000000004d */
[-C--:B------:R-:W-:Y:S02]  /*0800*/  HFMA2 R81, R81, R7.reuse, R84 ;  /* 0x0000000751517231 */ /* 0x080fe40000000054 */
[-C--:B------:R-:W-:Y:S02]  /*0810*/  HFMA2 R85, R85, R7.reuse, R80 ;  /* 0x0000000755557231 */ /* 0x080fe40000000050 */
[-C--:B------:R-:W-:Y:S02]  /*0820*/  HFMA2 R78, R78, R7.reuse, R58 ;  /* 0x000000074e4e7231 */ /* 0x080fe4000000003a */
[----:B------:R-:W-:-:S02]  /*0830*/  HFMA2 R24, R24, R7, R72 ;  /* 0x0000000718187231 */ /* 0x000fc40000000048 */
[-C--:B------:R-:W-:Y:S02]  /*0840*/  HFMA2 R59, R59, R7.reuse, R28 ;  /* 0x000000073b3b7231 */ /* 0x080fe4000000001c */
[----:B------:R-:W-:Y:S01]  /*0850*/  HFMA2 R7, R83, R7, R5 ;  /* 0x0000000753077231 */ /* 0x000fe20000000005 */
[----:B------:R-:W-:Y:S01]  /*0860*/  HSET2.BF.GEU.AND R5, R17, RZ.H0_H0, PT ;  /* 0x200000ff11057233 */ /* 0x000fe2000380e080 */
[-C--:B------:R-:W-:Y:S02]  /*0870*/  HFMA2 R62, R87, R20.reuse, R62 ;  /* 0x00000014573e7231 */ /* 0x080fe4000000003e */
[----:B------:R-:W-:Y:S02]  /*0880*/  HADD2 R65, R65, R66 ;  /* 0x0000004241417230 */ /* 0x000fe40000000000 */
[-C--:B------:R-:W-:Y:S02]  /*0890*/  HFMA2 R24, R11, R20.reuse, R24 ;  /* 0x000000140b187231 */ /* 0x080fe40000000018 */
[----:B------:R-:W-:Y:S01]  /*08a0*/  HMUL2 R11, R17, R5 ;  /* 0x00000005110b7232 */ /* 0x000fe20000000000 */
[----:B------:R-:W-:Y:S01]  /*08b0*/  HSET2.BF.GEU.AND R5, R65, RZ.H0_H0, PT ;  /* 0x200000ff41057233 */ /* 0x000fe2000380e080 */
[----:B------:R-:W-:-:S02]  /*08c0*/  HFMA2 R81, R6, R20, R81 ;  /* 0x0000001406517231 */ /* 0x000fc40000000051 */
[----:B------:R-:W-:Y:S02]  /*08d0*/  HFMA2 R85, R86, R20, R85 ;  /* 0x0000001456557231 */ /* 0x000fe40000000055 */
[----:B------:R-:W-:Y:S02]  /*08e0*/  HADD2 R19, R19, R45 ;  /* 0x0000002d13137230 */ /* 0x000fe40000000000 */
[----:B------:R-:W-:Y:S02]  /*08f0*/  HFMA2 R62, R13, R11, R62 ;  /* 0x0000000b0d3e7231 */ /* 0x000fe4000000003e */
[----:B------:R-:W-:Y:S01]  /*0900*/  HMUL2 R13, R65, R5 ;  /* 0x00000005410d7232 */ /* 0x000fe20000000000 */
[----:B------:R-:W-:Y:S01]  /*0910*/  HSET2.BF.GEU.AND R5, R19, RZ.H0_H0, PT ;  /* 0x200000ff13057233 */ /* 0x000fe2000380e080 */
[-C--:B------:R-:W-:Y:S02]  /*0920*/  HFMA2 R81, R18, R11.reuse, R81 ;  /* 0x0000000b12517231 */ /* 0x080fe40000000051 */
[----:B------:R-:W-:-:S02]  /*0930*/  HFMA2 R85, R75, R11, R85 ;  /* 0x0000000b4b557231 */ /* 0x000fc40000000055 */
[----:B------:R-:W-:Y:S02]  /*0940*/  HMUL2 R19, R19, R5 ;  /* 0x0000000513137232 */ /* 0x000fe40000000000 */
[----:B------:R-:W-:Y:S02]  /*0950*/  HADD2 R15, R34, R15 ;  /* 0x0000000f220f7230 */ /* 0x000fe40000000000 */
[----:B------:R-:W-:-:S03]  /*0960*/  HFMA2 R62, R68, R13, R62 ;  /* 0x0000000d443e7231 */ /* 0x000fc6000000003e */
[----:B------:R-:W-:Y:S01]  /*0970*/  HSET2.BF.GEU.AND R5, R15, RZ.H0_H0, PT ;  /* 0x200000ff0f057233 */ /* 0x000fe2000380e080 */
[----:B------:R-:W-:-:S04]  /*0980*/  HFMA2 R81, R69, R13, R81 ;  /* 0x0000000d45517231 */ /* 0x000fc80000000051 */
[----:B------:R-:W-:Y:S02]  /*0990*/  HMUL2 R18, R15, R5 ;  /* 0x000000050f127232 */ /* 0x000fe40000000000 */
[----:B------:R-:W-:Y:S02]  /*09a0*/  HFMA2 R85, R29, R13, R85 ;  /* 0x0000000d1d557231 */ /* 0x000fe40000000055 */
[----:B------:R-:W-:Y:S02]  /*09b0*/  HADD2 R31, R32, R31 ;  /* 0x0000001f201f7230 */ /* 0x000fe40000000000 */
[----:B------:R-:W-:-:S03]  /*09c0*/  HFMA2 R62, R64, R19, R62 ;  /* 0x00000013403e7231 */ /* 0x000fc6000000003e */
[----:B------:R-:W-:Y:S01]  /*09d0*/  HSET2.BF.GEU.AND R5, R31, RZ.H0_H0, PT ;  /* 0x200000ff1f057233 */ /* 0x000fe2000380e080 */
[----:B------:R-:W-:-:S04]  /*09e0*/  HFMA2 R81, R42, R19, R81 ;  /* 0x000000132a517231 */ /* 0x000fc80000000051 */
[----:B------:R-:W-:Y:S02]  /*09f0*/  HMUL2 R15, R31, R5 ;  /* 0x000000051f0f7232 */ /* 0x000fe40000000000 */
[----:B------:R-:W-:Y:S02]  /*0a00*/  HFMA2 R85, R37, R19, R85 ;  /* 0x0000001325557231 */ /* 0x000fe40000000055 */
[----:B------:R-:W-:Y:S02]  /*0a10*/  HFMA2 R62, R57, R18, R62 ;  /* 0x00000012393e7231 */ /* 0x000fe4000000003e */
[----:B------:R-:W-:Y:S02]  /*0a20*/  HFMA2 R79, R79, R20, R59 ;  /* 0x000000144f4f7231 */ /* 0x000fe4000000003b */
[----:B------:R-:W-:Y:S02]  /*0a30*/  HFMA2 R24, R71, R11, R24 ;  /* 0x0000000b47187231 */ /* 0x000fe40000000018 */
[----:B------:R-:W-:-:S02]  /*0a40*/  HFMA2 R85, R55, R18, R85 ;  /* 0x0000001237557231 */ /* 0x000fc40000000055 */
[----:B------:R-:W-:Y:S02]  /*0a50*/  HFMA2 R62, R53, R15, R62 ;  /* 0x0000000f353e7231 */ /* 0x000fe4000000003e */
[----:B------:R-:W-:Y:S02]  /*0a60*/  HFMA2 R79, R22, R11, R79 ;  /* 0x0000000b164f7231 */ /* 0x000fe4000000004f */
[----:B------:R-:W-:Y:S02]  /*0a70*/  HFMA2 R27, R60, R18, R81 ;  /* 0x000000123c1b7231 */ /* 0x000fe40000000051 */
[-C--:B------:R-:W-:Y:S02]  /*0a80*/  HFMA2 R76, R76, R20.reuse, R7 ;  /* 0x000000144c4c7231 */ /* 0x080fe40000000007 */
[----:B------:R-:W0:Y:S01]  /*0a90*/  SHFL.DOWN PT, R7, R62, 0x10, 0x1f ;  /* 0x0a001f003e077f89 */ /* 0x000e2200000e0000 */
[----:B------:R-:W-:Y:S02]  /*0aa0*/  HFMA2 R27, R54, R15, R27 ;  /* 0x0000000f361b7231 */ /* 0x000fe4000000001b */
[----:B------:R-:W-:-:S02]  /*0ab0*/  HFMA2 R78, R14, R20, R78 ;  /* 0x000000140e4e7231 */ /* 0x000fc4000000004e */
[----:B------:R-:W-:Y:S02]  /*0ac0*/  HFMA2 R35, R82, R20, R73 ;  /* 0x0000001452237231 */ /* 0x000fe40000000049 */
[----:B------:R-:W-:Y:S01]  /*0ad0*/  HFMA2 R24, R67, R13, R24 ;  /* 0x0000000d43187231 */ /* 0x000fe20000000018 */
[----:B------:R-:W1:Y:S01]  /*0ae0*/  SHFL.DOWN PT, R14, R27, 0x10, 0x1f ;  /* 0x0a001f001b0e7f89 */ /* 0x000e6200000e0000 */
[----:B------:R-:W-:Y:S02]  /*0af0*/  HFMA2 R85, R49, R15, R85 ;  /* 0x0000000f31557231 */ /* 0x000fe40000000055 */
[----:B------:R-:W-:Y:S02]  /*0b00*/  HFMA2 R79, R26, R13, R79 ;  /* 0x0000000d1a4f7231 */ /* 0x000fe4000000004f */
[-C--:B------:R-:W-:Y:S02]  /*0b10*/  HFMA2 R78, R74, R11.reuse, R78 ;  /* 0x0000000b4a4e7231 */ /* 0x080fe4000000004e */
[----:B------:R-:W-:-:S02]  /*0b20*/  HFMA2 R35, R70, R11, R35 ;  /* 0x0000000b46237231 */ /* 0x000fc40000000023 */
[----:B------:R-:W-:Y:S01]  /*0b30*/  HFMA2 R22, R9, R11, R76 ;  /* 0x0000000b09167231 */ /* 0x000fe2000000004c */
[----:B------:R-:W2:Y:S01]  /*0b40*/  SHFL.DOWN PT, R16, R85, 0x10, 0x1f ;  /* 0x0a001f0055107f89 */ /* 0x000ea200000e0000 */
[-C--:B------:R-:W-:Y:S02]  /*0b50*/  HFMA2 R78, R21, R13.reuse, R78 ;  /* 0x0000000d154e7231 */ /* 0x080fe4000000004e */
[----:B------:R-:W-:Y:S02]  /*0b60*/  HFMA2 R28, R41, R13, R35 ;  /* 0x0000000d291c7231 */ /* 0x000fe40000000023 */
[----:B------:R-:W-:Y:S02]  /*0b70*/  HFMA2 R61, R61, R19, R24 ;  /* 0x000000133d3d7231 */ /* 0x000fe40000000018 */
[----:B------:R-:W-:Y:S02]  /*0b80*/  HFMA2 R20, R44, R13, R22 ;  /* 0x0000000d2c147231 */ /* 0x000fe40000000016 */
[----:B------:R-:W-:-:S02]  /*0b90*/  HFMA2 R9, R43, R19, R79 ;  /* 0x000000132b097231 */ /* 0x000fc4000000004f */
[-C--:B------:R-:W-:Y:S02]  /*0ba0*/  HFMA2 R78, R38, R19.reuse, R78 ;  /* 0x00000013264e7231 */ /* 0x080fe4000000004e */
[-C--:B------:R-:W-:Y:S02]  /*0bb0*/  HFMA2 R28, R56, R19.reuse, R28 ;  /* 0x00000013381c7231 */ /* 0x080fe4000000001c */
[----:B------:R-:W-:Y:S02]  /*0bc0*/  HFMA2 R20, R40, R19, R20 ;  /* 0x0000001328147231 */ /* 0x000fe40000000014 */
[-C--:B------:R-:W-:Y:S02]  /*0bd0*/  HFMA2 R24, R52, R18.reuse, R78 ;  /* 0x0000001234187231 */ /* 0x080fe4000000004e */
[-C--:B------:R-:W-:Y:S02]  /*0be0*/  HFMA2 R61, R51, R18.reuse, R61 ;  /* 0x00000012333d7231 */ /* 0x080fe4000000003d */
[----:B------:R-:W-:-:S02]  /*0bf0*/  HFMA2 R23, R50, R18, R28 ;  /* 0x0000001232177231 */ /* 0x000fc4000000001c */
[-C--:B------:R-:W-:Y:S02]  /*0c00*/  HFMA2 R20, R36, R18.reuse, R20 ;  /* 0x0000001224147231 */ /* 0x080fe40000000014 */
[----:B------:R-:W-:Y:S02]  /*0c10*/  HFMA2 R9, R39, R18, R9 ;  /* 0x0000001227097231 */ /* 0x000fe40000000009 */
[-C--:B------:R-:W-:Y:S02]  /*0c20*/  HFMA2 R24, R48, R15.reuse, R24 ;  /* 0x0000000f30187231 */ /* 0x080fe40000000018 */
[-C--:B------:R-:W-:Y:S02]  /*0c30*/  HFMA2 R23, R46, R15.reuse, R23 ;  /* 0x0000000f2e177231 */ /* 0x080fe40000000017 */
[-C--:B------:R-:W-:Y:S02]  /*0c40*/  HFMA2 R20, R30, R15.reuse, R20 ;  /* 0x0000000f1e147231 */ /* 0x080fe40000000014 */
[----:B0-----:R-:W-:Y:S01]  /*0c50*/  HFMA2 R62, R62, 1, 1, R7 ;  /* 0x3c003c003e3e7831 */ /* 0x001fe20000000007 */
[----:B------:R-:W0:Y:S01]  /*0c60*/  SHFL.DOWN PT, R5, R24, 0x10, 0x1f ;  /* 0x0a001f0018057f89 */ /* 0x000e2200000e0000 */
[----:B------:R-:W-:-:S03]  /*0c70*/  HFMA2 R61, R47, R15, R61 ;  /* 0x0000000f2f3d7231 */ /* 0x000fc6000000003d */
[----:B------:R-:W3:Y:S01]  /*0c80*/  SHFL.DOWN PT, R12, R23, 0x10, 0x1f ;  /* 0x0a001f00170c7f89 */ /* 0x000ee200000e0000 */
[----:B------:R-:W-:-:S03]  /*0c90*/  HFMA2 R9, R33, R15, R9 ;  /* 0x0000000f21097231 */ /* 0x000fc60000000009 */
[----:B------:R-:W4:Y:S01]  /*0ca0*/  SHFL.DOWN PT, R7, R20, 0x10, 0x1f ;  /* 0x0a001f0014077f89 */ /* 0x000f2200000e0000 */
[----:B-1----:R-:W-:Y:S02]  /*0cb0*/  HADD2 R27, R27, R14 ;  /* 0x0000000e1b1b7230 */ /* 0x002fe40000000000 */
[----:B--2---:R-:W-:Y:S01]  /*0cc0*/  HADD2 R85, R85, R16 ;  /* 0x0000001055557230 */ /* 0x004fe20000000000 */
[----:B------:R-:W1:Y:S04]  /*0cd0*/  SHFL.DOWN PT, R6, R61, 0x10, 0x1f ;  /* 0x0a001f003d067f89 */ /* 0x000e6800000e0000 */
[----:B------:R-:W2:Y:S04]  /*0ce0*/  SHFL.DOWN PT, R16, R9, 0x10, 0x1f ;  /* 0x0a001f0009107f89 */ /* 0x000ea800000e0000 */
[----:B------:R-:W5:Y:S04]  /*0cf0*/  SHFL.DOWN PT, R18, R27, 0x8, 0x1f ;  /* 0x09001f001b127f89 */ /* 0x000f6800000e0000 */
[----:B------:R-:W5:Y:S01]  /*0d00*/  SHFL.DOWN PT, R11, R62, 0x8, 0x1f ;  /* 0x09001f003e0b7f89 */ /* 0x000f6200000e0000 */
[----:B0-----:R-:W-:-:S02]  /*0d10*/  HFMA2 R5, R24, 1, 1, R5 ;  /* 0x3c003c0018057831 */ /* 0x001fc40000000005 */
[----:B---3--:R-:W-:Y:S02]  /*0d20*/  HFMA2 R23, R23, 1, 1, R12 ;  /* 0x3c003c0017177831 */ /* 0x008fe4000000000c */
[----:B----4-:R-:W-:-:S03]  /*0d30*/  HFMA2 R20, R20, 1, 1, R7 ;  /* 0x3c003c0014147831 */ /* 0x010fc60000000007 */
[----:B------:R-:W0:Y:S01]  /*0d40*/  SHFL.DOWN PT, R14, R23, 0x8, 0x1f ;  /* 0x09001f00170e7f89 */ /* 0x000e2200000e0000 */
[----:B-1----:R-:W-:-:S03]  /*0d50*/  HADD2 R61, R61, R6 ;  /* 0x000000063d3d7230 */ /* 0x002fc60000000000 */
[----:B------:R-:W1:Y:S01]  /*0d60*/  SHFL.DOWN PT, R6, R5, 0x8, 0x1f ;  /* 0x09001f0005067f89 */ /* 0x000e6200000e0000 */
[----:B--2---:R-:W-:-:S03]  /*0d70*/  HADD2 R16, R9, R16 ;  /* 0x0000001009107230 */ /* 0x004fc60000000000 */
[----:B------:R-:W2:Y:S01]  /*0d80*/  SHFL.DOWN PT, R13, R20, 0x8, 0x1f ;  /* 0x09001f00140d7f89 */ /* 0x000ea200000e0000 */
[----:B-----5:R-:W-:-:S03]  /*0d90*/  HADD2 R18, R27, R18 ;  /* 0x000000121b127230 */ /* 0x020fc60000000000 */
[----:B------:R-:W3:Y:S01]  /*0da0*/  SHFL.DOWN PT, R22, R85, 0x8, 0x1f ;  /* 0x09001f0055167f89 */ /* 0x000ee200000e0000 */
[----:B------:R-:W-:-:S03]  /*0db0*/  HFMA2 R17, R62, 1, 1, R11 ;  /* 0x3c003c003e117831 */ /* 0x000fc6000000000b */
[----:B------:R-:W4:Y:S04]  /*0dc0*/  SHFL.DOWN PT, R12, R61, 0x8, 0x1f ;  /* 0x09001f003d0c7f89 */ /* 0x000f2800000e0000 */
[----:B------:R-:W5:Y:S04]  /*0dd0*/  SHFL.DOWN PT, R11, R16, 0x8, 0x1f ;  /* 0x09001f00100b7f89 */ /* 0x000f6800000e0000 */
[----:B------:R-:W5:Y:S01]  /*0de0*/  SHFL.DOWN PT, R15, R18, 0x4, 0x1f ;  /* 0x08801f00120f7f89 */ /* 0x000f6200000e0000 */
[----:B0-----:R-:W-:Y:S02]  /*0df0*/  HFMA2 R14, R23, 1, 1, R14 ;  /* 0x3c003c00170e7831 */ /* 0x001fe4000000000e */
[----:B-1----:R-:W-:-:S02]  /*0e00*/  HFMA2 R6, R5, 1, 1, R6 ;  /* 0x3c003c0005067831 */ /* 0x002fc40000000006 */
[----:B--2---:R-:W-:Y:S01]  /*0e10*/  HFMA2 R13, R20, 1, 1, R13 ;  /* 0x3c003c00140d7831 */ /* 0x004fe2000000000d */
[----:B------:R-:W-:Y:S01]  /*0e20*/  SHFL.DOWN PT, R9, R14, 0x4, 0x1f ;  /* 0x08801f000e097f89 */ /* 0x000fe200000e0000 */
[----:B---3--:R-:W-:-:S03]  /*0e30*/  HADD2 R19, R85, R22 ;  /* 0x0000001655137230 */ /* 0x008fc60000000000 */
[----:B------:R-:W0:Y:S01]  /*0e40*/  SHFL.DOWN PT, R5, R6, 0x4, 0x1f ;  /* 0x08801f0006057f89 */ /* 0x000e2200000e0000 */
[----:B----4-:R-:W-:-:S03]  /*0e50*/  HADD2 R12, R61, R12 ;  /* 0x0000000c3d0c7230 */ /* 0x010fc60000000000 */
[----:B------:R-:W1:Y:S01]  /*0e60*/  SHFL.DOWN PT, R22, R17, 0x4, 0x1f ;  /* 0x08801f0011167f89 */ /* 0x000e6200000e0000 */
[----:B-----5:R-:W-:Y:S02]  /*0e70*/  HADD2 R11, R16, R11 ;  /* 0x0000000b100b7230 */ /* 0x020fe40000000000 */
[----:B------:R-:W-:Y:S02]  /*0e80*/  HADD2 R15, R18, R15 ;  /* 0x0000000f120f7230 */ /* 0x000fe40000000000 */
[----:B------:R-:W2:Y:S04]  /*0e90*/  SHFL.DOWN PT, R18, R13, 0x4, 0x1f ;  /* 0x08801f000d127f89 */ /* 0x000ea800000e0000 */
[----:B------:R-:W3:Y:S04]  /*0ea0*/  SHFL.DOWN PT, R7, R12, 0x4, 0x1f ;  /* 0x08801f000c077f89 */ /* 0x000ee800000e0000 */
[----:B------:R-:W4:Y:S04]  /*0eb0*/  SHFL.DOWN PT, R16, R11, 0x4, 0x1f ;  /* 0x08801f000b107f89 */ /* 0x000f2800000e0000 */
[----:B------:R-:W5:Y:S01]  /*0ec0*/  SHFL.DOWN PT, R24, R19, 0x4, 0x1f ;  /* 0x08801f0013187f89 */ /* 0x000f6200000e0000 */
[----:B0-----:R-:W-:-:S02]  /*0ed0*/  HFMA2 R5, R6, 1, 1, R5 ;  /* 0x3c003c0006057831 */ /* 0x001fc40000000005 */
[----:B-1----:R-:W-:Y:S02]  /*0ee0*/  HFMA2 R17, R17, 1, 1, R22 ;  /* 0x3c003c0011117831 */ /* 0x002fe40000000016 */
[----:B------:R-:W-:Y:S02]  /*0ef0*/  HFMA2 R9, R14, 1, 1, R9 ;  /* 0x3c003c000e097831 */ /* 0x000fe40000000009 */
[----:B--2---:R-:W-:Y:S01]  /*0f00*/  HFMA2 R13, R13, 1, 1, R18 ;  /* 0x3c003c000d0d7831 */ /* 0x004fe20000000012 */
[----:B------:R-:W0:Y:S01]  /*0f10*/  SHFL.DOWN PT, R22, R17, 0x2, 0x1f ;  /* 0x08401f0011167f89 */ /* 0x000e2200000e0000 */
[----:B---3--:R-:W-:-:S03]  /*0f20*/  HADD2 R7, R12, R7 ;  /* 0x000000070c077230 */ /* 0x008fc60000000000 */
[----:B------:R-:W1:Y:S01]  /*0f30*/  SHFL.DOWN PT, R6, R5, 0x2, 0x1f ;  /* 0x08401f0005067f89 */ /* 0x000e6200000e0000 */
[----:B----4-:R-:W-:-:S03]  /*0f40*/  HADD2 R11, R11, R16 ;  /* 0x000000100b0b7230 */ /* 0x010fc60000000000 */
[----:B------:R-:W2:Y:S04]  /*0f50*/  SHFL.DOWN PT, R14, R9, 0x2, 0x1f ;  /* 0x08401f00090e7f89 */ /* 0x000ea800000e0000 */
[----:B------:R-:W3:Y:S01]  /*0f60*/  SHFL.DOWN PT, R18, R13, 0x2, 0x1f ;  /* 0x08401f000d127f89 */ /* 0x000ee200000e0000 */
[----:B-----5:R-:W-:-:S03]  /*0f70*/  HADD2 R19, R19, R24 ;  /* 0x0000001813137230 */ /* 0x020fc60000000000 */
[----:B------:R-:W4:Y:S04]  /*0f80*/  SHFL.DOWN PT, R20, R15, 0x2, 0x1f ;  /* 0x08401f000f147f89 */ /* 0x000f2800000e0000 */
[----:B------:R-:W5:Y:S04]  /*0f90*/  SHFL.DOWN PT, R12, R7, 0x2, 0x1f ;  /* 0x08401f00070c7f89 */ /* 0x000f6800000e0000 */
[----:B------:R-:W5:Y:S04]  /*0fa0*/  SHFL.DOWN PT, R16, R11, 0x2, 0x1f ;  /* 0x08401f000b107f89 */ /* 0x000f6800000e0000 */
[----:B------:R-:W5:Y:S01]  /*0fb0*/  SHFL.DOWN PT, R24, R19, 0x2, 0x1f ;  /* 0x08401f0013187f89 */ /* 0x000f6200000e0000 */
[----:B0-----:R-:W-:-:S02]  /*0fc0*/  HFMA2 R17, R17, 1, 1, R22 ;  /* 0x3c003c0011117831 */ /* 0x001fc40000000016 */
[----:B-1----:R-:W-:Y:S02]  /*0fd0*/  HFMA2 R5, R5, 1, 1, R6 ;  /* 0x3c003c0005057831 */ /* 0x002fe40000000006 */
[----:B--2---:R-:W-:Y:S02]  /*0fe0*/  HFMA2 R9, R9, 1, 1, R14 ;  /* 0x3c003c0009097831 */ /* 0x004fe4000000000e */
[----:B---3--:R-:W-:Y:S02]  /*0ff0*/  HFMA2 R13, R13, 1, 1, R18 ;  /* 0x3c003c000d0d7831 */ /* 0x008fe40000000012 */
[----:B----4-:R-:W-:Y:S02]  /*1000*/  HADD2 R15, R15, R20 ;  /* 0x000000140f0f7230 */ /* 0x010fe40000000000 */
[----:B-----5:R-:W-:Y:S02]  /*1010*/  HADD2 R7, R7, R12 ;  /* 0x0000000c07077230 */ /* 0x020fe40000000000 */
[----:B------:R-:W-:Y:S01]  /*1020*/  HADD2 R11, R11, R16 ;  /* 0x000000100b0b7230 */ /* 0x000fe20000000000 */
[----:B------:R-:W0:Y:S01]  /*1030*/  SHFL.DOWN PT, R20, R15, 0x1, 0x1f ;  /* 0x08201f000f147f89 */ /* 0x000e2200000e0000 */
[----:B------:R-:W-:-:S03]  /*1040*/  HADD2 R19, R19, R24 ;  /* 0x0000001813137230 */ /* 0x000fc60000000000 */
[----:B------:R-:W1:Y:S04]  /*1050*/  SHFL.DOWN PT, R22, R17, 0x1, 0x1f ;  /* 0x08201f0011167f89 */ /* 0x000e6800000e0000 */
[----:B------:R-:W2:Y:S04]  /*1060*/  SHFL.DOWN PT, R6, R5, 0x1, 0x1f ;  /* 0x08201f0005067f89 */ /* 0x000ea800000e0000 */
[----:B------:R-:W3:Y:S04]  /*1070*/  SHFL.DOWN PT, R12, R7, 0x1, 0x1f ;  /* 0x08201f00070c7f89 */ /* 0x000ee800000e0000 */
[----:B------:R-:W4:Y:S04]  /*1080*/  SHFL.DOWN PT, R14, R9, 0x1, 0x1f ;  /* 0x08201f00090e7f89 */ /* 0x000f2800000e0000 */
[----:B------:R-:W5:Y:S04]  /*1090*/  SHFL.DOWN PT, R16, R11, 0x1, 0x1f ;  /* 0x08201f000b107f89 */ /* 0x000f6800000e0000 */
[----:B------:R-:W5:Y:S01]  /*10a0*/  SHFL.DOWN PT, R18, R13, 0x1, 0x1f ;  /* 0x08201f000d127f89 */ /* 0x000f6200000e0000 */
[----:B------:R-:W5:Y:S03]  /*10b0*/  S2UR UR5, SR_CgaCtaId ;  /* 0x00000000000579c3 */ /* 0x000f660000008800 */
[----:B------:R-:W5:Y:S01]  /*10c0*/  SHFL.DOWN PT, R24, R19, 0x1, 0x1f ;  /* 0x08201f0013187f89 */ /* 0x000f6200000e0000 */
[----:B0-----:R-:W-:-:S02]  /*10d0*/  HADD2 R15, R15, R20 ;  /* 0x000000140f0f7230 */ /* 0x001fc40000000000 */
[----:B-1----:R-:W-:Y:S01]  /*10e0*/  HFMA2 R17, R17, 1, 1, R22 ;  /* 0x3c003c0011117831 */ /* 0x002fe20000000016 */
[----:B------:R-:W-:Y:S01]  /*10f0*/  ISETP.NE.AND P0, PT, R25, RZ, PT ;  /* 0x000000ff1900720c */ /* 0x000fe20003f05270 */
[----:B--2---:R-:W-:Y:S02]  /*1100*/  HFMA2 R5, R5, 1, 1, R6 ;  /* 0x3c003c0005057831 */ /* 0x004fe40000000006 */
[----:B---3--:R-:W-:Y:S02]  /*1110*/  HADD2 R7, R7, R12 ;  /* 0x0000000c07077230 */ /* 0x008fe40000000000 */
[----:B----4-:R-:W-:Y:S02]  /*1120*/  HFMA2 R9, R9, 1, 1, R14 ;  /* 0x3c003c0009097831 */ /* 0x010fe4000000000e */
[----:B-----5:R-:W-:Y:S02]  /*1130*/  HFMA2 R11, R11, 1, 1, R16 ;  /* 0x3c003c000b0b7831 */ /* 0x020fe40000000010 */
[----:B------:R-:W-:-:S02]  /*1140*/  HFMA2 R13, R13, 1, 1, R18 ;  /* 0x3c003c000d0d7831 */ /* 0x000fc40000000012 */
[----:B------:R-:W-:Y:S01]  /*1150*/  HADD2 R15, R15.H0_H0, R15.H1_H1 ;  /* 0x3000000f0f0f7230 */ /* 0x000fe20000000800 */
[----:B------:R-:W-:Y:S01]  /*1160*/  UMOV UR4, 0x400 ;  /* 0x0000040000047882 */ /* 0x000fe20000000000 */
[----:B------:R-:W-:Y:S01]  /*1170*/  HADD2 R44, R7.H0_H0, R7.H1_H1 ;  /* 0x30000007072c7230 */ /* 0x000fe20000000800 */
[----:B------:R-:W-:Y:S01]  /*1180*/  ULEA UR4, UR5, UR4, 0x18 ;  /* 0x0000000405047291 */ /* 0x000fe2000f8ec0ff */
[----:B------:R-:W-:Y:S02]  /*1190*/  HADD2 R19, R19, R24 ;  /* 0x0000001813137230 */ /* 0x000fe40000000000 */
[----:B------:R-:W-:Y:S02]  /*11a0*/  HADD2 R2, R15.H0_H0, R2.H0_H0 ;  /* 0x200000020f027230 */ /* 0x000fe40000000800 */
[----:B------:R-:W-:Y:S02]  /*11b0*/  HADD2 R44, R44.H0_H0, R88.H0_H0 ;  /* 0x200000582c2c7230 */ /* 0x000fe40000000800 */
[----:B------:R-:W-:-:S02]  /*11c0*/  HADD2 R17, R17.H0_H0, R17.H1_H1 ;  /* 0x3000001111117230 */ /* 0x000fc40000000800 */
[----:B------:R-:W-:Y:S02]  /*11d0*/  HADD2 R19, R19.H0_H0, R19.H1_H1 ;  /* 0x3000001313137230 */ /* 0x000fe40000000800 */
[----:B------:R-:W-:Y:S02]  /*11e0*/  HADD2 R5, R5.H0_H0, R5.H1_H1 ;  /* 0x3000000505057230 */ /* 0x000fe40000000800 */
[----:B------:R-:W-:Y:S02]  /*11f0*/  HADD2 R45, R9.H0_H0, R9.H1_H1 ;  /* 0x30000009092d7230 */ /* 0x000fe40000000800 */
[----:B------:R-:W-:Y:S02]  /*1200*/  HADD2 R11, R11.H0_H0, R11.H1_H1 ;  /* 0x3000000b0b0b7230 */ /* 0x000fe40000000800 */
[----:B------:R-:W-:Y:S02]  /*1210*/  HADD2 R46, R13.H0_H0, R13.H1_H1 ;  /* 0x3000000d0d2e7230 */ /* 0x000fe40000000800 */
[----:B------:R-:W-:Y:S01]  /*1220*/  @!P0 HADD2.F32 R9, -RZ, R2.H0_H0 ;  /* 0x20000002ff098230 */ /* 0x000fe20000004100 */
[----:B------:R-:W-:Y:S01]  /*1230*/  LEA R10, R10, UR4, 0x2 ;  /* 0x000000040a0a7c11 */ /* 0x000fe2000f8e10ff */
[----:B------:R-:W-:-:S02]  /*1240*/  @!P0 HADD2.F32 R7, -RZ, R44.H0_H0 ;  /* 0x2000002cff078230 */ /* 0x000fc40000004100 */
[----:B------:R-:W-:Y:S02]  /*1250*/  HADD2 R0, R17.H0_H0, R0.H0_H0 ;  /* 0x2000000011007230 */ /* 0x000fe40000000800 */
[----:B------:R-:W-:Y:S02]  /*1260*/  HADD2 R5, R5.H0_H0, R89.H0_H0 ;  /* 0x2000005905057230 */ /* 0x000fe40000000800 */
[----:B------:R-:W-:Y:S02]  /*1270*/  HADD2 R45, R45.H0_H0, R90.H0_H0 ;  /* 0x2000005a2d2d7230 */ /* 0x000fe40000000800 */
[----:B------:R-:W-:Y:S02]  /*1280*/  HADD2 R11, R11.H0_H0, R91.H0_H0 ;  /* 0x2000005b0b0b7230 */ /* 0x000fe40000000800 */
[----:B------:R-:W-:Y:S02]  /*1290*/  HADD2 R46, R46.H0_H0, R92.H0_H0 ;  /* 0x2000005c2e2e7230 */ /* 0x000fe40000000800 */
[----:B------:R-:W-:Y:S01]  /*12a0*/  HADD2 R8, R19.H0_H0, R8.H0_H0 ;  /* 0x2000000813087230 */ /* 0x000fe20000000800 */
[----:B------:R0:W-:Y:S01]  /*12b0*/  @!P0 STS [R10+0x14], R9 ;  /* 0x000014090a008388 */ /* 0x0001e20000000800 */
[----:B------:R-:W-:-:S02]  /*12c0*/  @!P0 HADD2.F32 R15, -RZ, R0.H0_H0 ;  /* 0x20000000ff0f8230 */ /* 0x000fc40000004100 */
[----:B------:R-:W-:Y:S01]  /*12d0*/  @!P0 HADD2.F32 R5, -RZ, R5.H0_H0 ;  /* 0x20000005ff058230 */ /* 0x000fe20000004100 */
[----:B------:R1:W-:Y:S01]  /*12e0*/  @!P0 STS [R10+0x4], R7 ;  /* 0x000004070a008388 */ /* 0x0003e20000000800 */
[----:B------:R-:W-:Y:S02]  /*12f0*/  @!P0 HADD2.F32 R45, -RZ, R45.H0_H0 ;  /* 0x2000002dff2d8230 */ /* 0x000fe40000004100 */
[----:B------:R-:W-:Y:S02]  /*1300*/  @!P0 HADD2.F32 R11, -RZ, R11.H0_H0 ;  /* 0x2000000bff0b8230 */ /* 0x000fe40000004100 */
[----:B0-----:R-:W-:Y:S02]  /*1310*/  @!P0 HADD2.F32 R9, -RZ, R46.H0_H0 ;  /* 0x2000002eff098230 */ /* 0x001fe40000004100 */
[----:B-1----:R-:W-:Y:S01]  /*1320*/  @!P0 HADD2.F32 R7, -RZ, R8.H0_H0 ;  /* 0x20000008ff078230 */ /* 0x002fe20000004100 */
[----:B------:R0:W-:Y:S04]  /*1330*/  @!P0 STS [R10+0x18], R15 ;  /* 0x0000180f0a008388 */ /* 0x0001e80000000800 */
[----:B------:R0:W-:Y:S04]  /*1340*/  @!P0 STS [R10], R5 ;  /* 0x000000050a008388 */ /* 0x0001e80000000800 */
[----:B------:R0:W-:Y:S04]  /*1350*/  @!P0 STS [R10+0x8], R45 ;  /* 0x0000082d0a008388 */ /* 0x0001e80000000800 */
[----:B------:R0:W-:Y:S04]  /*1360*/  @!P0 STS [R10+0xc], R11 ;  /* 0x00000c0b0a008388 */ /* 0x0001e80000000800 */
[----:B------:R0:W-:Y:S04]  /*1370*/  @!P0 STS [R10+0x10], R9 ;  /* 0x000010090a008388 */ /* 0x0001e80000000800 */
[----:B------:R0:W-:Y:S01]  /*1380*/  @!P0 STS [R10+0x1c], R7 ;  /* 0x00001c070a008388 */ /* 0x0001e20000000800 */
[----:B------:R-:W-:Y:S01]  /*1390*/  BAR.SYNC.DEFER_BLOCKING 0x0 ;  /* 0x0000000000007b1d */ /* 0x000fe20000010000 */
[----:B------:R-:W-:-:S13]  /*13a0*/  ISETP.GT.U32.AND P1, PT, R3, 0x1f, PT ;  /* 0x0000001f0300780c */ /* 0x000fda0003f24070 */
[----:B0-----:R-:W-:Y:S05]  /*13b0*/  @P1 EXIT ;  /* 0x000000000000194d */ /* 0x001fea0003800000 */
[C---:B------:R-:W-:Y:S02]  /*13c0*/  LEA R0, R3.reuse, UR4, 0x2 ;  /* 0x0000000403007c11 */ /* 0x040fe4000f8e10ff */
[C---:B------:R-:W-:Y:S02]  /*13d0*/  ISETP.GT.U32.AND P1, PT, R3.reuse, 0x1c, PT ;  /* 0x0000001c0300780c */ /* 0x040fe40003f24070 */
[----:B------:R-:W-:Y:S02]  /*13e0*/  PLOP3.LUT P0, PT, PT, PT, PT, 0x80, 0x8 ;  /* 0x000000000008781c */ /* 0x000fe40003f0f070 */
[----:B------:R-:W0:Y:S01]  /*13f0*/  LDS R0, [R0] ;  /* 0x0000000000007984 */ /* 0x000e220000000800 */
[----:B------:R-:W-:-:S05]  /*1400*/  SEL R2, R3, 0xffffffff, !P1 ;  /* 0xffffffff03027807 */ /* 0x000fca0004800000 */
[----:B------:R-:W-:Y:S04]  /*1410*/  SHFL.DOWN PT, R5, R2, 0x10, 0x1f ;  /* 0x0a001f0002057f89 */ /* 0x000fe800000e0000 */
[----:B0-----:R-:W0:Y:S02]  /*1420*/  SHFL.DOWN PT, R7, R0, 0x10, 0x1f ;  /* 0x0a001f0000077f89 */ /* 0x001e2400000e0000 */
[----:B0-----:R-:W-:-:S04]  /*1430*/  @!P1 FSETP.GEU.AND P2, PT, R0, R7, PT ;  /* 0x000000070000920b */ /* 0x001fc80003f4e000 */
[----:B------:R-:W-:-:S04]  /*1440*/  @!P1 ISETP.NE.AND P0, PT, R5, -0x1, !P2 ;  /* 0xffffffff0500980c */ /* 0x000fc80005705270 */
[----:B------:R-:W-:Y:S02]  /*1450*/  FSEL R7, R7, R0, P0 ;  /* 0x0000000007077208 */ /* 0x000fe40000000000 */
[----:B------:R-:W-:Y:S02]  /*1460*/  SEL R5, R5, R2, P0 ;  /* 0x0000000205057207 */ /* 0x000fe40000000000 */
[----:B------:R-:W-:Y:S01]  /*1470*/  PLOP3.LUT P0, PT, PT, PT, PT, 0x80, 0x8 ;  /* 0x000000000008781c */ /* 0x000fe20003f0f070 */
[----:B------:R-:W0:Y:S01]  /*1480*/  SHFL.DOWN PT, R8, R7, 0x8, 0x1f ;  /* 0x09001f0007087f89 */ /* 0x000e2200000e0000 */
[----:B------:R-:W-:-:S03]  /*1490*/  ISETP.NE.AND P1, PT, R5, -0x1, PT ;  /* 0xffffffff0500780c */ /* 0x000fc60003f25270 */
[----:B------:R-:W1:Y:S10]  /*14a0*/  SHFL.DOWN PT, R6, R5, 0x8, 0x1f ;  /* 0x09001f0005067f89 */ /* 0x000e7400000e0000 */
[----:B0-----:R-:W-:-:S04]  /*14b0*/  @P1 FSETP.GEU.AND P2, PT, R7, R8, PT ;  /* 0x000000080700120b */ /* 0x001fc80003f4e000 */
[----:B-1----:R-:W-:-:S04]  /*14c0*/  @P1 ISETP.NE.AND P0, PT, R6, -0x1, !P2 ;  /* 0xffffffff0600180c */ /* 0x002fc80005705270 */
        /* <DEDUP_REMOVED lines=15> */
[C---:B-1----:R-:W-:Y:S02]  /*15c0*/  @P1 ISETP.NE.AND P0, PT, R0.reuse, -0x1, !P2 ;  /* 0xffffffff0000180c */ /* 0x042fe40005705270 */
[----:B------:R-:W-:Y:S02]  /*15d0*/  ISETP.NE.AND P1, PT, R3, RZ, PT ;  /* 0x000000ff0300720c */ /* 0x000fe40003f25270 */
[----:B------:R-:W-:Y:S02]  /*15e0*/  SEL R0, R0, R9, P0 ;  /* 0x0000000900007207 */ /* 0x000fe40000000000 */
[----:B------:R-:W-:Y:S02]  /*15f0*/  FSEL R5, R2, R11, P0 ;  /* 0x0000000b02057208 */ /* 0x000fe40000000000 */
[----:B------:R-:W-:Y:S01]  /*1600*/  ISETP.NE.AND P0, PT, R0, -0x1, PT ;  /* 0xffffffff0000780c */ /* 0x000fe20003f05270 */
[----:B------:R0:W1:Y:S04]  /*1610*/  SHFL.DOWN PT, R7, R0, 0x1, 0x1f ;  /* 0x08201f0000077f89 */ /* 0x00006800000e0000 */
[----:B------:R0:W2:Y:S02]  /*1620*/  SHFL.DOWN PT, R6, R5, 0x1, 0x1f ;  /* 0x08201f0005067f89 */ /* 0x0000a400000e0000 */
[----:B------:R-:W-:Y:S06]  /*1630*/  @P1 EXIT ;  /* 0x000000000000194d */ /* 0x000fec0003800000 */
[----:B------:R-:W3:Y:S01]  /*1640*/  LDC.64 R2, c[0x0][0x3a8] ;  /* 0x0000ea00ff027b82 */ /* 0x000ee20000000a00 */
[----:B-1----:R-:W-:Y:S02]  /*1650*/  @P0 ISETP.NE.AND P2, PT, R7, -0x1, PT ;  /* 0xffffffff0700080c */ /* 0x002fe40003f45270 */
[----:B------:R-:W-:Y:S02]  /*1660*/  PLOP3.LUT P1, PT, PT, PT, PT, 0x8, 0x80 ;  /* 0x000000000080781c */ /* 0x000fe40003f2e170 */
[----:B------:R-:W-:Y:S02]  /*1670*/  @P0 PLOP3.LUT P1, PT, P2, PT, PT, 0x80, 0x8 ;  /* 0x000000000008081c */ /* 0x000fe4000172f070 */
[----:B--2---:R-:W-:-:S11]  /*1680*/  @P0 FSETP.GEU.AND P2, PT, R5, R6, PT ;  /* 0x000000060500020b */ /* 0x004fd60003f4e000 */
[----:B0-----:R-:W-:-:S04]  /*1690*/  @P1 SEL R0, R7, R0, !P2 ;  /* 0x0000000007001207 */ /* 0x001fc80005000000 */
[----:B------:R-:W-:Y:S01]  /*16a0*/  @P0 MOV R7, R0 ;  /* 0x0000000000070202 */ /* 0x000fe20000000f00 */
[----:B---3--:R-:W-:-:S05]  /*16b0*/  IMAD.WIDE.U32 R4, R4, 0x4, R2 ;  /* 0x0000000404047825 */ /* 0x008fca00078e0002 */
[----:B------:R-:W-:Y:S01]  /*16c0*/  STG.E desc[UR6][R4.64], R7 ;  /* 0x0000000704007986 */ /* 0x000fe2000c101906 */
[----:B------:R-:W-:Y:S05]  /*16d0*/  EXIT ;  /* 0x000000000000794d */ /* 0x000fea0003800000 */
.L_x_27:
        /* <DEDUP_REMOVED lines=10> */
.L_x_40:


//--------------------- .text._Z22rnnt_sparse_memset_kerPiPbiii --------------------------
	.section	.text._Z22rnnt_sparse_memset_kerPiPbiii,"ax",@progbits
	.align	128
        .global         _Z22rnnt_sparse_memset_kerPiPbiii
        .type           _Z22rnnt_sparse_memset_kerPiPbiii,@function
        .size           _Z22rnnt_sparse_memset_kerPiPbiii,(.L_x_41 - _Z22rnnt_sparse_memset_kerPiPbiii)
        .other          _Z22rnnt_sparse_memset_kerPiPbiii,@"STO_CUDA_ENTRY STV_DEFAULT"
_Z22rnnt_sparse_memset_kerPiPbiii:
.text._Z22rnnt_sparse_memset_kerPiPbiii:
[----:B------:R-:W-:Y:S01]  /*0000*/  LDC R1, c[0x0][0x37c] ;  /* 0x0000df00ff017b82 */ /* 0x000fe20000000800 */
[----:B------:R-:W0:Y:S07]  /*0010*/  S2R R20, SR_TID.X ;  /* 0x0000000000147919 */ /* 0x000e2e0000002100 */
[----:B------:R-:W1:Y:S01]  /*0020*/  S2UR UR4, SR_CTAID.X ;  /* 0x00000000000479c3 */ /* 0x000e620000002500 */
[----:B------:R-:W1:Y:S01]  /*0030*/  LDCU UR5, c[0x0][0x360] ;  /* 0x00006c00ff0577ac */ /* 0x000e620008000800 */
[----:B------:R-:W2:Y:S06]  /*0040*/  LDCU UR6, c[0x0][0x398] ;  /* 0x00007300ff0677ac */ /* 0x000eac0008000800 */
[----:B------:R-:W3:Y:S01]  /*0050*/  LDC R2, c[0x0][0x390] ;  /* 0x0000e400ff027b82 */ /* 0x000ee20000000800 */
[----:B-1----:R-:W-:-:S06]  /*0060*/  UIMAD UR4, UR4, UR5, URZ ;  /* 0x00000005040472a4 */ /* 0x002fcc000f8e02ff */
[----:B0-----:R-:W-:Y:S01]  /*0070*/  VIADD R22, R20, UR4 ;  /* 0x0000000414167c36 */ /* 0x001fe20008000000 */
[----:B---3--:R-:W-:-:S04]  /*0080*/  ISETP.GE.AND P0, PT, R2, 0x1, PT ;  /* 0x000000010200780c */ /* 0x008fc80003f06270 */
[----:B--2---:R-:W-:-:S13]  /*0090*/  ISETP.GE.OR P0, PT, R22, UR6, !P0 ;  /* 0x0000000616007c0c */ /* 0x004fda000c706670 */
[----:B------:R-:W-:Y:S05]  /*00a0*/  @P0 EXIT ;  /* 0x000000000000094d */ /* 0x000fea0003800000 */
[C---:B------:R-:W-:Y:S01]  /*00b0*/  ISETP.GE.U32.AND P1, PT, R2.reuse, 0x10, PT ;  /* 0x000000100200780c */ /* 0x040fe20003f26070 */
[----:B------:R-:W0:Y:S01]  /*00c0*/  LDCU.64 UR8, c[0x0][0x358] ;  /* 0x00006b00ff0877ac */ /* 0x000e220008000a00 */
[----:B------:R-:W-:Y:S01]  /*00d0*/  LOP3.LUT R0, R2, 0xf, RZ, 0xc0, !PT ;  /* 0x0000000f02007812 */ /* 0x000fe200078ec0ff */
[----:B------:R-:W-:-:S03]  /*00e0*/  IMAD.MOV.U32 R3, RZ, RZ, RZ ;  /* 0x000000ffff037224 */ /* 0x000fc600078e00ff */
[----:B------:R-:W-:-:S07]  /*00f0*/  ISETP.NE.AND P0, PT, R0, RZ, PT ;  /* 0x000000ff0000720c */ /* 0x000fce0003f05270 */
[----:B------:R-:W-:Y:S06]  /*0100*/  @!P1 BRA `(.L_x_28) ;  /* 0x00000008002c9947 */ /* 0x000fec0003800000 */
[----:B------:R-:W1:Y:S01]  /*0110*/  LDCU.64 UR6, c[0x0][0x388] ;  /* 0x00007100ff0677ac */ /* 0x000e620008000a00 */
[----:B------:R-:W2:Y:S01]  /*0120*/  LDC R15, c[0x0][0x394] ;  /* 0x0000e500ff0f7b82 */ /* 0x000ea20000000800 */
[----:B------:R-:W-:-:S04]  /*0130*/  LOP3.LUT R3, R2, 0x7ffffff0, RZ, 0xc0, !PT ;  /* 0x7ffffff002037812 */ /* 0x000fc800078ec0ff */
[----:B------:R-:W-:Y:S01]  /*0140*/  IADD3 R4, PT, PT, -R3, RZ, RZ ;  /* 0x000000ff03047210 */ /* 0x000fe20007ffe1ff */
[----:B-1----:R-:W-:-:S04]  /*0150*/  UIADD3 UR5, UP0, UPT, UR6, 0x7, URZ ;  /* 0x0000000706057890 */ /* 0x002fc8000ff1e0ff */
[----:B------:R-:W-:Y:S02]  /*0160*/  UIADD3.X UR6, UPT, UPT, URZ, UR7, URZ, UP0, !UPT ;  /* 0x00000007ff067290 */ /* 0x000fe400087fe4ff */
[----:B------:R-:W-:Y:S01]  /*0170*/  IMAD.U32 R14, RZ, RZ, UR5 ;  /* 0x00000005ff0e7e24 */ /* 0x000fe2000f8e00ff */
[C---:B--2---:R-:W-:Y:S01]  /*0180*/  IADD3 R20, PT, PT, R15.reuse, UR4, R20 ;  /* 0x000000040f147c10 */ /* 0x044fe2000fffe014 */
[C-C-:B------:R-:W-:Y:S01]  /*0190*/  IMAD R2, R15.reuse, 0x2, R22.reuse ;  /* 0x000000020f027824 */ /* 0x140fe200078e0216 */
[C---:B------:R-:W-:Y:S01]  /*01a0*/  LEA R10, R15.reuse, R22, 0x3 ;  /* 0x000000160f0a7211 */ /* 0x040fe200078e18ff */
[C-C-:B------:R-:W-:Y:S02]  /*01b0*/  IMAD R5, R15.reuse, 0x3, R22.reuse ;  /* 0x000000030f057824 */ /* 0x140fe400078e0216 */
[C-C-:B------:R-:W-:Y:S02]  /*01c0*/  IMAD R6, R15.reuse, 0x4, R22.reuse ;  /* 0x000000040f067824 */ /* 0x140fe400078e0216 */
[----:B------:R-:W-:-:S02]  /*01d0*/  IMAD R7, R15, 0x5, R22 ;  /* 0x000000050f077824 */ /* 0x000fc400078e0216 */
[C-C-:B------:R-:W-:Y:S02]  /*01e0*/  IMAD R8, R15.reuse, 0x6, R22.reuse ;  /* 0x000000060f087824 */ /* 0x140fe400078e0216 */
[C-C-:B------:R-:W-:Y:S02]  /*01f0*/  IMAD R9, R15.reuse, 0x7, R22.reuse ;  /* 0x000000070f097824 */ /* 0x140fe400078e0216 */
[C-C-:B------:R-:W-:Y:S02]  /*0200*/  IMAD R11, R15.reuse, 0x9, R22.reuse ;  /* 0x000000090f0b7824 */ /* 0x140fe400078e0216 */
[C-C-:B------:R-:W-:Y:S02]  /*0210*/  IMAD R12, R15.reuse, 0xa, R22.reuse ;  /* 0x0000000a0f0c7824 */ /* 0x140fe400078e0216 */
[C-C-:B------:R-:W-:Y:S02]  /*0220*/  IMAD R13, R15.reuse, 0xb, R22.reuse ;  /* 0x0000000b0f0d7824 */ /* 0x140fe400078e0216 */
[----:B------:R-:W-:-:S02]  /*0230*/  IMAD R19, R15, 0xc, R22 ;  /* 0x0000000c0f137824 */ /* 0x000fc400078e0216 */
[C-C-:B------:R-:W-:Y:S02]  /*0240*/  IMAD R21, R15.reuse, 0xd, R22.reuse ;  /* 0x0000000d0f157824 */ /* 0x140fe400078e0216 */
[C-C-:B------:R-:W-:Y:S02]  /*0250*/  IMAD R23, R15.reuse, 0xe, R22.reuse ;  /* 0x0000000e0f177824 */ /* 0x140fe400078e0216 */
[----:B------:R-:W-:Y:S01]  /*0260*/  IMAD R18, R15, 0xf, R22 ;  /* 0x0000000f0f127824 */ /* 0x000fe200078e0216 */
[----:B------:R-:W-:-:S07]  /*0270*/  MOV R15, UR6 ;  /* 0x00000006000f7c02 */ /* 0x000fce0008000f00 */
.L_x_29:
[----:B0-----:R-:W2:Y:S02]  /*0280*/  LDG.E.U8 R16, desc[UR8][R14.64+-0x7] ;  /* 0xfffff9080e107981 */ /* 0x001ea4000c1e1100 */
[----:B--2---:R-:W-:-:S13]  /*0290*/  ISETP.NE.AND P1, PT, R16, RZ, PT ;  /* 0x000000ff1000720c */ /* 0x004fda0003f25270 */
[----:B------:R-:W0:Y:S02]  /*02a0*/  @!P1 LDC.64 R16, c[0x0][0x380] ;  /* 0x0000e000ff109b82 */ /* 0x000e240000000a00 */
[----:B0-----:R-:W-:-:S05]  /*02b0*/  @!P1 IMAD.WIDE R26, R22, 0x4, R16 ;  /* 0x00000004161a9825 */ /* 0x001fca00078e0210 */
[----:B------:R0:W-:Y:S04]  /*02c0*/  @!P1 STG.E desc[UR8][R26.64], RZ ;  /* 0x000000ff1a009986 */ /* 0x0001e8000c101908 */
[----:B------:R-:W2:Y:S02]  /*02d0*/  LDG.E.U8 R16, desc[UR8][R14.64+-0x6] ;  /* 0xfffffa080e107981 */ /* 0x000ea4000c1e1100 */
[----:B--2---:R-:W-:-:S13]  /*02e0*/  ISETP.NE.AND P1, PT, R16, RZ, PT ;  /* 0x000000ff1000720c */ /* 0x004fda0003f25270 */
[----:B------:R-:W1:Y:S02]  /*02f0*/  @!P1 LDC.64 R16, c[0x0][0x380] ;  /* 0x0000e000ff109b82 */ /* 0x000e640000000a00 */
[----:B-1----:R-:W-:-:S05]  /*0300*/  @!P1 IMAD.WIDE R24, R20, 0x4, R16 ;  /* 0x0000000414189825 */ /* 0x002fca00078e0210 */
[----:B------:R1:W-:Y:S04]  /*0310*/  @!P1 STG.E desc[UR8][R24.64], RZ ;  /* 0x000000ff18009986 */ /* 0x0003e8000c101908 */
[----:B------:R-:W2:Y:S02]  /*0320*/  LDG.E.U8 R16, desc[UR8][R14.64+-0x5] ;  /* 0xfffffb080e107981 */ /* 0x000ea4000c1e1100 */
[----:B--2---:R-:W-:-:S13]  /*0330*/  ISETP.NE.AND P1, PT, R16, RZ, PT ;  /* 0x000000ff1000720c */ /* 0x004fda0003f25270 */
[----:B------:R-:W2:Y:S02]  /*0340*/  @!P1 LDC.64 R16, c[0x0][0x380] ;  /* 0x0000e000ff109b82 */ /* 0x000ea40000000a00 */
[----:B--2---:R-:W-:-:S05]  /*0350*/  @!P1 IMAD.WIDE R28, R2, 0x4, R16 ;  /* 0x00000004021c9825 */ /* 0x004fca00078e0210 */
[----:B------:R2:W-:Y:S04]  /*0360*/  @!P1 STG.E desc[UR8][R28.64], RZ ;  /* 0x000000ff1c009986 */ /* 0x0005e8000c101908 */
[----:B------:R-:W3:Y:S02]  /*0370*/  LDG.E.U8 R16, desc[UR8][R14.64+-0x4] ;  /* 0xfffffc080e107981 */ /* 0x000ee4000c1e1100 */
[----:B---3--:R-:W-:-:S13]  /*0380*/  ISETP.NE.AND P1, PT, R16, RZ, PT ;  /* 0x000000ff1000720c */ /* 0x008fda0003f25270 */
[----:B------:R-:W0:Y:S02]  /*0390*/  @!P1 LDC.64 R16, c[0x0][0x380] ;  /* 0x0000e000ff109b82 */ /* 0x000e240000000a00 */
[----:B0-----:R-:W-:-:S05]  /*03a0*/  @!P1 IMAD.WIDE R26, R5, 0x4, R16 ;  /* 0x00000004051a9825 */ /* 0x001fca00078e0210 */
[----:B------:R0:W-:Y:S04]  /*03b0*/  @!P1 STG.E desc[UR8][R26.64], RZ ;  /* 0x000000ff1a009986 */ /* 0x0001e8000c101908 */
[----:B------:R-:W3:Y:S02]  /*03c0*/  LDG.E.U8 R16, desc[UR8][R14.64+-0x3] ;  /* 0xfffffd080e107981 */ /* 0x000ee4000c1e1100 */
[----:B---3--:R-:W-:-:S13]  /*03d0*/  ISETP.NE.AND P1, PT, R16, RZ, PT ;  /* 0x000000ff1000720c */ /* 0x008fda0003f25270 */
[----:B------:R-:W1:Y:S02]  /*03e0*/  @!P1 LDC.64 R16, c[0x0][0x380] ;  /* 0x0000e000ff109b82 */ /* 0x000e640000000a00 */
[----:B-1----:R-:W-:-:S05]  /*03f0*/  @!P1 IMAD.WIDE R24, R6, 0x4, R16 ;  /* 0x0000000406189825 */ /* 0x002fca00078e0210 */
[----:B------:R1:W-:Y:S04]  /*0400*/  @!P1 STG.E desc[UR8][R24.64], RZ ;  /* 0x000000ff18009986 */ /* 0x0003e8000c101908 */
[----:B------:R-:W3:Y:S02]  /*0410*/  LDG.E.U8 R16, desc[UR8][R14.64+-0x2] ;  /* 0xfffffe080e107981 */ /* 0x000ee4000c1e1100 */
[----:B---3--:R-:W-:-:S13]  /*0420*/  ISETP.NE.AND P1, PT, R16, RZ, PT ;  /* 0x000000ff1000720c */ /* 0x008fda0003f25270 */
        /* <DEDUP_REMOVED lines=27> */
[----:B------:R-:W-:Y:S04]  /*05e0*/  @!P1 STG.E desc[UR8][R24.64], RZ ;  /* 0x000000ff18009986 */ /* 0x000fe8000c101908 */
[----:B------:R-:W3:Y:S02]  /*05f0*/  LDG.E.U8 R16, desc[UR8][R14.64+0x4] ;  /* 0x000004080e107981 */ /* 0x000ee4000c1e1100 */
[----:B---3--:R-:W-:-:S13]  /*0600*/  ISETP.NE.AND P1, PT, R16, RZ, PT ;  /* 0x000000ff1000720c */ /* 0x008fda0003f25270 */
[----:B------:R-:W2:Y:S02]  /*0610*/  @!P1 LDC.64 R16, c[0x0][0x380] ;  /* 0x0000e000ff109b82 */ /* 0x000ea40000000a00 */
[----:B--2---:R-:W-:-:S05]  /*0620*/  @!P1 IMAD.WIDE R28, R13, 0x4, R16 ;  /* 0x000000040d1c9825 */ /* 0x004fca00078e0210 */
[----:B------:R-:W-:Y:S04]  /*0630*/  @!P1 STG.E desc[UR8][R28.64], RZ ;  /* 0x000000ff1c009986 */ /* 0x000fe8000c101908 */
[----:B------:R-:W2:Y:S02]  /*0640*/  LDG.E.U8 R16, desc[UR8][R14.64+0x5] ;  /* 0x000005080e107981 */ /* 0x000ea4000c1e1100 */
[----:B--2---:R-:W-:-:S13]  /*0650*/  ISETP.NE.AND P1, PT, R16, RZ, PT ;  /* 0x000000ff1000720c */ /* 0x004fda0003f25270 */
[----:B------:R-:W0:Y:S02]  /*0660*/  @!P1 LDC.64 R16, c[0x0][0x380] ;  /* 0x0000e000ff109b82 */ /* 0x000e240000000a00 */
[----:B0-----:R-:W-:-:S05]  /*0670*/  @!P1 IMAD.WIDE R26, R19, 0x4, R16 ;  /* 0x00000004131a9825 */ /* 0x001fca00078e0210 */
[----:B------:R0:W-:Y:S04]  /*0680*/  @!P1 STG.E desc[UR8][R26.64], RZ ;  /* 0x000000ff1a009986 */ /* 0x0001e8000c101908 */
[----:B------:R-:W2:Y:S01]  /*0690*/  LDG.E.U8 R16, desc[UR8][R14.64+0x6] ;  /* 0x000006080e107981 */ /* 0x000ea2000c1e1100 */
[----:B0-----:R-:W0:Y:S01]  /*06a0*/  LDC R26, c[0x0][0x394] ;  /* 0x0000e500ff1a7b82 */ /* 0x001e220000000800 */
[----:B--2---:R-:W-:-:S13]  /*06b0*/  ISETP.NE.AND P1, PT, R16, RZ, PT ;  /* 0x000000ff1000720c */ /* 0x004fda0003f25270 */
[----:B------:R-:W1:Y:S02]  /*06c0*/  @!P1 LDC.64 R16, c[0x0][0x380] ;  /* 0x0000e000ff109b82 */ /* 0x000e640000000a00 */
[----:B-1----:R-:W-:-:S05]  /*06d0*/  @!P1 IMAD.WIDE R24, R21, 0x4, R16 ;  /* 0x0000000415189825 */ /* 0x002fca00078e0210 */
[----:B------:R-:W-:Y:S04]  /*06e0*/  @!P1 STG.E desc[UR8][R24.64], RZ ;  /* 0x000000ff18009986 */ /* 0x000fe8000c101908 */
[----:B------:R-:W2:Y:S02]  /*06f0*/  LDG.E.U8 R16, desc[UR8][R14.64+0x7] ;  /* 0x000007080e107981 */ /* 0x000ea4000c1e1100 */
[----:B--2---:R-:W-:-:S13]  /*0700*/  ISETP.NE.AND P1, PT, R16, RZ, PT ;  /* 0x000000ff1000720c */ /* 0x004fda0003f25270 */
[----:B------:R-:W1:Y:S02]  /*0710*/  @!P1 LDC.64 R16, c[0x0][0x380] ;  /* 0x0000e000ff109b82 */ /* 0x000e640000000a00 */
[----:B-1----:R-:W-:-:S05]  /*0720*/  @!P1 IMAD.WIDE R16, R23, 0x4, R16 ;  /* 0x0000000417109825 */ /* 0x002fca00078e0210 */
[----:B------:R1:W-:Y:S04]  /*0730*/  @!P1 STG.E desc[UR8][R16.64], RZ ;  /* 0x000000ff10009986 */ /* 0x0003e8000c101908 */
[----:B------:R2:W3:Y:S01]  /*0740*/  LDG.E.U8 R27, desc[UR8][R14.64+0x8] ;  /* 0x000008080e1b7981 */ /* 0x0004e2000c1e1100 */
[----:B0-----:R-:W-:Y:S01]  /*0750*/  IMAD.IADD R29, R22, 0x1, R26 ;  /* 0x00000001161d7824 */ /* 0x001fe200078e021a */
[----:B------:R-:W-:Y:S01]  /*0760*/  IADD3 R4, PT, PT, R4, 0x10, RZ ;  /* 0x0000001004047810 */ /* 0x000fe20007ffe0ff */
[C---:B------:R-:W-:Y:S01]  /*0770*/  IMAD R20, R26.reuse, 0x10, R20 ;  /* 0x000000101a147824 */ /* 0x040fe200078e0214 */
[C---:B------:R-:W-:Y:S01]  /*0780*/  LEA R5, R26.reuse, R5, 0x4 ;  /* 0x000000051a057211 */ /* 0x040fe200078e20ff */
[C---:B------:R-:W-:Y:S01]  /*0790*/  IMAD R2, R26.reuse, 0x10, R2 ;  /* 0x000000101a027824 */ /* 0x040fe200078e0202 */
[-C--:B------:R-:W-:Y:S01]  /*07a0*/  IADD3 R29, PT, PT, R29, R26.reuse, RZ ;  /* 0x0000001a1d1d7210 */ /* 0x080fe20007ffe0ff */
[C---:B------:R-:W-:Y:S01]  /*07b0*/  IMAD R6, R26.reuse, 0x10, R6 ;  /* 0x000000101a067824 */ /* 0x040fe200078e0206 */
[C---:B------:R-:W-:Y:S01]  /*07c0*/  LEA R7, R26.reuse, R7, 0x4 ;  /* 0x000000071a077211 */ /* 0x040fe200078e20ff */
[----:B------:R-:W-:Y:S01]  /*07d0*/  IMAD R8, R26, 0x10, R8 ;  /* 0x000000101a087824 */ /* 0x000fe200078e0208 */
[----:B--2---:R-:W-:Y:S01]  /*07e0*/  IADD3 R14, P2, PT, R14, 0x10, RZ ;  /* 0x000000100e0e7810 */ /* 0x004fe20007f5e0ff */
[----:B------:R-:W-:Y:S01]  /*07f0*/  IMAD.IADD R29, R29, 0x1, R26 ;  /* 0x000000011d1d7824 */ /* 0x000fe200078e021a */
[C---:B------:R-:W-:Y:S01]  /*0800*/  LEA R9, R26.reuse, R9, 0x4 ;  /* 0x000000091a097211 */ /* 0x040fe200078e20ff */
[C---:B------:R-:W-:Y:S01]  /*0810*/  IMAD R10, R26.reuse, 0x10, R10 ;  /* 0x000000101a0a7824 */ /* 0x040fe200078e020a */
[C---:B------:R-:W-:Y:S01]  /*0820*/  LEA R11, R26.reuse, R11, 0x4 ;  /* 0x0000000b1a0b7211 */ /* 0x040fe200078e20ff */
[----:B------:R-:W-:Y:S01]  /*0830*/  IMAD.X R15, RZ, RZ, R15, P2 ;  /* 0x000000ffff0f7224 */ /* 0x000fe200010e060f */
[----:B------:R-:W-:Y:S01]  /*0840*/  IADD3 R29, PT, PT, R29, R26, RZ ;  /* 0x0000001a1d1d7210 */ /* 0x000fe20007ffe0ff */
[C---:B------:R-:W-:Y:S01]  /*0850*/  IMAD R12, R26.reuse, 0x10, R12 ;  /* 0x000000101a0c7824 */ /* 0x040fe200078e020c */
[C---:B------:R-:W-:Y:S01]  /*0860*/  LEA R13, R26.reuse, R13, 0x4 ;  /* 0x0000000d1a0d7211 */ /* 0x040fe200078e20ff */
[C---:B------:R-:W-:Y:S01]  /*0870*/  IMAD R19, R26.reuse, 0x10, R19 ;  /* 0x000000101a137824 */ /* 0x040fe200078e0213 */
[----:B------:R-:W-:Y:S01]  /*0880*/  LEA R21, R26, R21, 0x4 ;  /* 0x000000151a157211 */ /* 0x000fe200078e20ff */
[----:B------:R-:W-:-:S02]  /*0890*/  IMAD.IADD R29, R29, 0x1, R26 ;  /* 0x000000011d1d7824 */ /* 0x000fc400078e021a */
[----:B------:R-:W-:-:S03]  /*08a0*/  IMAD R23, R26, 0x10, R23 ;  /* 0x000000101a177824 */ /* 0x000fc600078e0217 */
[----:B------:R-:W-:-:S05]  /*08b0*/  IADD3 R29, PT, PT, R29, R26, RZ ;  /* 0x0000001a1d1d7210 */ /* 0x000fca0007ffe0ff */
[----:B------:R-:W-:-:S05]  /*08c0*/  IMAD.IADD R29, R29, 0x1, R26 ;  /* 0x000000011d1d7824 */ /* 0x000fca00078e021a */
[----:B------:R-:W-:-:S05]  /*08d0*/  IADD3 R29, PT, PT, R29, R26, RZ ;  /* 0x0000001a1d1d7210 */ /* 0x000fca0007ffe0ff */
[----:B------:R-:W-:-:S05]  /*08e0*/  IMAD.IADD R29, R29, 0x1, R26 ;  /* 0x000000011d1d7824 */ /* 0x000fca00078e021a */
[----:B------:R-:W-:-:S05]  /*08f0*/  IADD3 R29, PT, PT, R29, R26, RZ ;  /* 0x0000001a1d1d7210 */ /* 0x000fca0007ffe0ff */
[----:B------:R-:W-:-:S05]  /*0900*/  IMAD.IADD R29, R29, 0x1, R26 ;  /* 0x000000011d1d7824 */ /* 0x000fca00078e021a */
[----:B------:R-:W-:-:S05]  /*0910*/  IADD3 R29, PT, PT, R29, R26, RZ ;  /* 0x0000001a1d1d7210 */ /* 0x000fca0007ffe0ff */
[----:B------:R-:W-:-:S05]  /*0920*/  IMAD.IADD R29, R29, 0x1, R26 ;  /* 0x000000011d1d7824 */ /* 0x000fca00078e021a */
[----:B------:R-:W-:-:S04]  /*0930*/  IADD3 R29, PT, PT, R29, R26, RZ ;  /* 0x0000001a1d1d7210 */ /* 0x000fc80007ffe0ff */
[----:B------:R-:W-:Y:S02]  /*0940*/  LEA R22, R26, R29, 0x1 ;  /* 0x0000001d1a167211 */ /* 0x000fe400078e08ff */
[----:B---3--:R-:W-:-:S13]  /*0950*/  ISETP.NE.AND P1, PT, R27, RZ, PT ;  /* 0x000000ff1b00720c */ /* 0x008fda0003f25270 */
[----:B-1----:R-:W0:Y:S02]  /*0960*/  @!P1 LDC.64 R16, c[0x0][0x380] ;  /* 0x0000e000ff109b82 */ /* 0x002e240000000a00 */
[----:B0-----:R-:W-:Y:S01]  /*0970*/  @!P1 IMAD.WIDE R16, R18, 0x4, R16 ;  /* 0x0000000412109825 */ /* 0x001fe200078e0210 */
[----:B------:R-:W-:-:S04]  /*0980*/  LEA R18, R26, R18, 0x4 ;  /* 0x000000121a127211 */ /* 0x000fc800078e20ff */
[----:B------:R1:W-:Y:S01]  /*0990*/  @!P1 STG.E desc[UR8][R16.64], RZ ;  /* 0x000000ff10009986 */ /* 0x0003e2000c101908 */
[----:B------:R-:W-:-:S13]  /*09a0*/  ISETP.NE.AND P1, PT, R4, RZ, PT ;  /* 0x000000ff0400720c */ /* 0x000fda0003f25270 */
[----:B-1----:R-:W-:Y:S05]  /*09b0*/  @P1 BRA `(.L_x_29) ;  /* 0xfffffff800301947 */ /* 0x002fea000383ffff */
.L_x_28:
[----:B0-----:R-:W-:Y:S05]  /*09c0*/  @!P0 EXIT ;  /* 0x000000000000894d */ /* 0x001fea0003800000 */
[----:B------:R-:W0:Y:S01]  /*09d0*/  LDCU UR4, c[0x0][0x390] ;  /* 0x00007200ff0477ac */ /* 0x000e220008000800 */
[----:B------:R-:W-:Y:S01]  /*09e0*/  ISETP.GE.U32.AND P0, PT, R0, 0x8, PT ;  /* 0x000000080000780c */ /* 0x000fe20003f06070 */
[----:B0-----:R-:W-:-:S12]  /*09f0*/  ULOP3.LUT UR5, UR4, 0x7, URZ, 0xc0, !UPT ;  /* 0x0000000704057892 */ /* 0x001fd8000f8ec0ff */
[----:B------:R-:W-:Y:S05]  /*0a00*/  @!P0 BRA `(.L_x_30) ;  /* 0x0000000000d48947 */ /* 0x000fea0003800000 */
[----:B------:R-:W0:Y:S02]  /*0a10*/  LDCU.64 UR6, c[0x0][0x388] ;  /* 0x00007100ff0677ac */ /* 0x000e240008000a00 */
[----:B0-----:R-:W-:Y:S01]  /*0a20*/  IADD3 R4, P0, PT, R3, UR6, RZ ;  /* 0x0000000603047c10 */ /* 0x001fe2000ff1e0ff */
[----:B------:R-:W0:Y:S04]  /*0a30*/  LDCU UR6, c[0x0][0x394] ;  /* 0x00007280ff0677ac */ /* 0x000e280008000800 */
[----:B------:R-:W-:-:S05]  /*0a40*/  IMAD.X R5, RZ, RZ, UR7, P0 ;  /* 0x00000007ff057e24 */ /* 0x000fca00080e06ff */
[----:B------:R-:W2:Y:S02]  /*0a50*/  LDG.E.U8 R0, desc[UR8][R4.64] ;  /* 0x0000000804007981 */ /* 0x000ea4000c1e1100 */
[----:B--2---:R-:W-:-:S13]  /*0a60*/  ISETP.NE.AND P0, PT, R0, RZ, PT ;  /* 0x000000ff0000720c */ /* 0x004fda0003f05270 */
[----:B------:R-:W1:Y:S02]  /*0a70*/  @!P0 LDC.64 R6, c[0x0][0x380] ;  /* 0x0000e000ff068b82 */ /* 0x000e640000000a00 */
[----:B-1----:R-:W-:-:S05]  /*0a80*/  @!P0 IMAD.WIDE R6, R22, 0x4, R6 ;  /* 0x0000000416068825 */ /* 0x002fca00078e0206 */
[----:B------:R1:W-:Y:S04]  /*0a90*/  @!P0 STG.E desc[UR8][R6.64], RZ ;  /* 0x000000ff06008986 */ /* 0x0003e8000c101908 */
[----:B------:R-:W2:Y:S01]  /*0aa0*/  LDG.E.U8 R0, desc[UR8][R4.64+0x1] ;  /* 0x0000010804007981 */ /* 0x000ea2000c1e1100 */
[----:B0-----:R-:W-:Y:S02]  /*0ab0*/  IADD3 R13, PT, PT, R22, UR6, RZ ;  /* 0x00000006160d7c10 */ /* 0x001fe4000fffe0ff */
[----:B--2---:R-:W-:-:S13]  /*0ac0*/  ISETP.NE.AND P0, PT, R0, RZ, PT ;  /* 0x000000ff0000720c */ /* 0x004fda0003f05270 */
[----:B------:R-:W0:Y:S02]  /*0ad0*/  @!P0 LDC.64 R8, c[0x0][0x380] ;  /* 0x0000e000ff088b82 */ /* 0x000e240000000a00 */
[----:B0-----:R-:W-:-:S05]  /*0ae0*/  @!P0 IMAD.WIDE R8, R13, 0x4, R8 ;  /* 0x000000040d088825 */ /* 0x001fca00078e0208 */
[----:B------:R0:W-:Y:S04]  /*0af0*/  @!P0 STG.E desc[UR8][R8.64], RZ ;  /* 0x000000ff08008986 */ /* 0x0001e8000c101908 */
[----:B------:R-:W2:Y:S01]  /*0b00*/  LDG.E.U8 R0, desc[UR8][R4.64+0x2] ;  /* 0x0000020804007981 */ /* 0x000ea2000c1e1100 */
[----:B------:R-:W-:Y:S01]  /*0b10*/  VIADD R13, R13, UR6 ;  /* 0x000000060d0d7c36 */ /* 0x000fe20008000000 */
[----:B--2---:R-:W-:-:S13]  /*0b20*/  ISETP.NE.AND P0, PT, R0, RZ, PT ;  /* 0x000000ff0000720c */ /* 0x004fda0003f05270 */
[----:B------:R-:W1:Y:S02]  /*0b30*/  @!P0 LDC.64 R10, c[0x0][0x380] ;  /* 0x0000e000ff0a8b82 */ /* 0x000e640000000a00 */
[----:B-1----:R-:W-:-:S05]  /*0b40*/  @!P0 IMAD.WIDE R6, R13, 0x4, R10 ;  /* 0x000000040d068825 */ /* 0x002fca00078e020a */
[----:B------:R1:W-:Y:S04]  /*0b50*/  @!P0 STG.E desc[UR8][R6.64], RZ ;  /* 0x000000ff06008986 */ /* 0x0003e8000c101908 */
[----:B------:R-:W2:Y:S01]  /*0b60*/  LDG.E.U8 R0, desc[UR8][R4.64+0x3] ;  /* 0x0000030804007981 */ /* 0x000ea2000c1e1100 */
[----:B------:R-:W-:Y:S02]  /*0b70*/  IADD3 R13, PT, PT, R13, UR6, RZ ;  /* 0x000000060d0d7c10 */ /* 0x000fe4000fffe0ff */
        /* <DEDUP_REMOVED lines=23> */
[----:B------:R-:W-:Y:S01]  /*0cf0*/  IADD3 R13, PT, PT, R13, UR6, RZ ;  /* 0x000000060d0d7c10 */ /* 0x000fe2000fffe0ff */
[----:B------:R-:W-:-:S03]  /*0d00*/  VIADD R3, R3, 0x8 ;  /* 0x0000000803037836 */ /* 0x000fc60000000000 */
[----:B------:R-:W-:Y:S02]  /*0d10*/  IADD3 R22, PT, PT, R13, UR6, RZ ;  /* 0x000000060d167c10 */ /* 0x000fe4000fffe0ff */
[----:B--2---:R-:W-:-:S13]  /*0d20*/  ISETP.NE.AND P0, PT, R0, RZ, PT ;  /* 0x000000ff0000720c */ /* 0x004fda0003f05270 */
[----:B------:R-:W0:Y:S02]  /*0d30*/  @!P0 LDC.64 R10, c[0x0][0x380] ;  /* 0x0000e000ff0a8b82 */ /* 0x000e240000000a00 */
[----:B0-----:R-:W-:-:S05]  /*0d40*/  @!P0 IMAD.WIDE R8, R13, 0x4, R10 ;  /* 0x000000040d088825 */ /* 0x001fca00078e020a */
[----:B------:R1:W-:Y:S02]  /*0d50*/  @!P0 STG.E desc[UR8][R8.64], RZ ;  /* 0x000000ff08008986 */ /* 0x0003e4000c101908 */
.L_x_30:
[----:B------:R-:W-:-:S13]  /*0d60*/  ISETP.NE.AND P0, PT, RZ, UR5, PT ;  /* 0x00000005ff007c0c */ /* 0x000fda000bf05270 */
[----:B------:R-:W-:Y:S05]  /*0d70*/  @!P0 EXIT ;  /* 0x000000000000894d */ /* 0x000fea0003800000 */
[----:B------:R-:W-:Y:S02]  /*0d80*/  UISETP.GE.U32.AND UP0, UPT, UR5, 0x4, UPT ;  /* 0x000000040500788c */ /* 0x000fe4000bf06070 */
[----:B------:R-:W-:-:S07]  /*0d90*/  ULOP3.LUT UR4, UR4, 0x3, URZ, 0xc0, !UPT ;  /* 0x0000000304047892 */ /* 0x000fce000f8ec0ff */
[----:B------:R-:W-:Y:S05]  /*0da0*/  BRA.U !UP0, `(.L_x_31) ;  /* 0x0000000108747547 */ /* 0x000fea000b800000 */
[----:B------:R-:W1:Y:S01]  /*0db0*/  LDCU.64 UR6, c[0x0][0x388] ;  /* 0x00007100ff0677ac */ /* 0x000e620008000a00 */
[----:B------:R-:W0:Y:S01]  /*0dc0*/  LDCU UR5, c[0x0][0x394] ;  /* 0x00007280ff0577ac */ /* 0x000e220008000800 */
[----:B-1----:R-:W-:-:S05]  /*0dd0*/  IADD3 R8, P0, PT, R3, UR6, RZ ;  /* 0x0000000603087c10 */ /* 0x002fca000ff1e0ff */
        /* <DEDUP_REMOVED lines=18> */
[----:B------:R-:W3:Y:S01]  /*0f00*/  LDG.E.U8 R0, desc[UR8][R8.64+0x3] ;  /* 0x0000030808007981 */ /* 0x000ee2000c1e1100 */
[----:B------:R-:W-:Y:S01]  /*0f10*/  IADD3 R13, PT, PT, R13, UR5, RZ ;  /* 0x000000050d0d7c10 */ /* 0x000fe2000fffe0ff */
[----:B------:R-:W-:-:S03]  /*0f20*/  VIADD R3, R3, 0x4 ;  /* 0x0000000403037836 */ /* 0x000fc60000000000 */
[----:B------:R-:W-:Y:S02]  /*0f30*/  IADD3 R22, PT, PT, R13, UR5, RZ ;  /* 0x000000050d167c10 */ /* 0x000fe4000fffe0ff */
[----:B---3--:R-:W-:-:S13]  /*0f40*/  ISETP.NE.AND P0, PT, R0, RZ, PT ;  /* 0x000000ff0000720c */ /* 0x008fda0003f05270 */
[----:B------:R-:W0:Y:S02]  /*0f50*/  @!P0 LDC.64 R10, c[0x0][0x380] ;  /* 0x0000e000ff0a8b82 */ /* 0x000e240000000a00 */
[----:B0-----:R-:W-:-:S05]  /*0f60*/  @!P0 IMAD.WIDE R4, R13, 0x4, R10 ;  /* 0x000000040d048825 */ /* 0x001fca00078e020a */
[----:B------:R2:W-:Y:S02]  /*0f70*/  @!P0 STG.E desc[UR8][R4.64], RZ ;  /* 0x000000ff04008986 */ /* 0x0005e4000c101908 */
.L_x_31:
[----:B------:R-:W-:-:S13]  /*0f80*/  ISETP.NE.AND P0, PT, RZ, UR4, PT ;  /* 0x00000004ff007c0c */ /* 0x000fda000bf05270 */
[----:B------:R-:W-:Y:S05]  /*0f90*/  @!P0 EXIT ;  /* 0x000000000000894d */ /* 0x000fea0003800000 */
[----:B------:R-:W0:Y:S01]  /*0fa0*/  LDCU.64 UR6, c[0x0][0x388] ;  /* 0x00007100ff0677ac */ /* 0x000e220008000a00 */
[----:B-12---:R-:W1:Y:S01]  /*0fb0*/  LDC.64 R6, c[0x0][0x380] ;  /* 0x0000e000ff067b82 */ /* 0x006e620000000a00 */
[----:B------:R-:W2:Y:S01]  /*0fc0*/  LDCU UR5, c[0x0][0x394] ;  /* 0x00007280ff0577ac */ /* 0x000ea20008000800 */
[----:B------:R-:W-:Y:S01]  /*0fd0*/  UIADD3 UR4, UPT, UPT, -UR4, URZ, URZ ;  /* 0x000000ff04047290 */ /* 0x000fe2000fffe1ff */
[----:B0-----:R-:W-:-:S05]  /*0fe0*/  IADD3 R0, P0, PT, R3, UR6, RZ ;  /* 0x0000000603007c10 */ /* 0x001fca000ff1e0ff */
[----:B--2---:R-:W-:-:S08]  /*0ff0*/  IMAD.X R3, RZ, RZ, UR7, P0 ;  /* 0x00000007ff037e24 */ /* 0x004fd000080e06ff */
.L_x_32:
[----:B------:R-:W-:-:S06]  /*1000*/  MOV R2, R0 ;  /* 0x0000000000027202 */ /* 0x000fcc0000000f00 */
[----:B------:R-:W2:Y:S01]  /*1010*/  LDG.E.U8 R2, desc[UR8][R2.64] ;  /* 0x0000000802027981 */ /* 0x000ea2000c1e1100 */
[----:B------:R-:W-:Y:S01]  /*1020*/  UIADD3 UR4, UPT, UPT, UR4, 0x1, URZ ;  /* 0x0000000104047890 */ /* 0x000fe2000fffe0ff */
[----:B01----:R-:W-:-:S03]  /*1030*/  IMAD.WIDE R4, R22, 0x4, R6 ;  /* 0x0000000416047825 */ /* 0x003fc600078e0206 */
[----:B------:R-:W-:Y:S01]  /*1040*/  UISETP.NE.AND UP0, UPT, UR4, URZ, UPT ;  /* 0x000000ff0400728c */ /* 0x000fe2000bf05270 */
[----:B------:R-:W-:Y:S01]  /*1050*/  VIADD R22, R22, UR5 ;  /* 0x0000000516167c36 */ /* 0x000fe20008000000 */
[----:B--2---:R-:W-:-:S13]  /*1060*/  ISETP.NE.AND P0, PT, R2, RZ, PT ;  /* 0x000000ff0200720c */ /* 0x004fda0003f05270 */
[----:B------:R0:W-:Y:S01]  /*1070*/  @!P0 STG.E desc[UR8][R4.64], RZ ;  /* 0x000000ff04008986 */ /* 0x0001e2000c101908 */
[----:B------:R-:W-:-:S04]  /*1080*/  IADD3 R0, P0, PT, R0, 0x1, RZ ;  /* 0x0000000100007810 */ /* 0x000fc80007f1e0ff */
[----:B------:R-:W-:Y:S01]  /*1090*/  IADD3.X R3, PT, PT, RZ, R3, RZ, P0, !PT ;  /* 0x00000003ff037210 */ /* 0x000fe200007fe4ff */
[----:B------:R-:W-:Y:S08]  /*10a0*/  BRA.U UP0, `(.L_x_32) ;  /* 0xfffffffd00d47547 */ /* 0x000ff0000b83ffff */
[----:B------:R-:W-:Y:S05]  /*10b0*/  EXIT ;  /* 0x000000000000794d */ /* 0x000fea0003800000 */
.L_x_33:
        /* <DEDUP_REMOVED lines=12> */
.L_x_41:


//--------------------- .text._Z16greedySearch_kerPiS_S_S_PbS_S_S_iiiii --------------------------
	.section	.text._Z16greedySearch_kerPiS_S_S_PbS_S_S_iiiii,"ax",@progbits
	.align	128
        .global         _Z16greedySearch_kerPiS_S_S_PbS_S_S_iiiii
        .type           _Z16greedySearch_kerPiS_S_S_PbS_S_S_iiiii,@function
        .size           _Z16greedySearch_kerPiS_S_S_PbS_S_S_iiiii,(.L_x_42 - _Z16greedySearch_kerPiS_S_S_PbS_S_S_iiiii)
        .other          _Z16greedySearch_kerPiS_S_S_PbS_S_S_iiiii,@"STO_CUDA_ENTRY STV_DEFAULT"
_Z16greedySearch_kerPiS_S_S_PbS_S_S_iiiii:
.text._Z16greedySearch_kerPiS_S_S_PbS_S_S_iiiii:
[----:B------:R-:W-:Y:S01]  /*0000*/  LDC R1, c[0x0][0x37c] ;  /* 0x0000df00ff017b82 */ /* 0x000fe20000000800 */
[----:B------:R-:W0:Y:S07]  /*0010*/  S2R R3, SR_TID.X ;  /* 0x0000000000037919 */ /* 0x000e2e0000002100 */
[----:B------:R-:W0:Y:S01]  /*0020*/  S2UR UR4, SR_CTAID.X ;  /* 0x00000000000479c3 */ /* 0x000e220000002500 */
[----:B------:R-:W1:Y:S07]  /*0030*/  LDCU UR5, c[0x0][0x3c0] ;  /* 0x00007800ff0577ac */ /* 0x000e6e0008000800 */
[----:B------:R-:W0:Y:S02]  /*0040*/  LDC R0, c[0x0][0x360] ;  /* 0x0000d800ff007b82 */ /* 0x000e240000000800 */
[----:B0-----:R-:W-:-:S05]  /*0050*/  IMAD R0, R0, UR4, R3 ;  /* 0x0000000400007c24 */ /* 0x001fca000f8e0203 */
[----:B-1----:R-:W-:-:S13]  /*0060*/  ISETP.GE.AND P0, PT, R0, UR5, PT ;  /* 0x0000000500007c0c */ /* 0x002fda000bf06270 */
[----:B------:R-:W-:Y:S05]  /*0070*/  @P0 EXIT ;  /* 0x000000000000094d */ /* 0x000fea0003800000 */
[----:B------:R-:W0:Y:S01]  /*0080*/  LDC.64 R8, c[0x0][0x380] ;  /* 0x0000e000ff087b82 */ /* 0x000e220000000a00 */
[----:B------:R-:W1:Y:S01]  /*0090*/  LDCU.64 UR4, c[0x0][0x358] ;  /* 0x00006b00ff0477ac */ /* 0x000e620008000a00 */
[----:B------:R-:W2:Y:S06]  /*00a0*/  LDCU UR6, c[0x0][0x3c8] ;  /* 0x00007900ff0677ac */ /* 0x000eac0008000800 */
[----:B------:R-:W3:Y:S08]  /*00b0*/  LDC.64 R2, c[0x0][0x388] ;  /* 0x0000e200ff027b82 */ /* 0x000ef00000000a00 */
[----:B------:R-:W4:Y:S01]  /*00c0*/  LDC.64 R4, c[0x0][0x390] ;  /* 0x0000e400ff047b82 */ /* 0x000f220000000a00 */
[----:B0-----:R-:W-:-:S07]  /*00d0*/  IMAD.WIDE R8, R0, 0x4, R8 ;  /* 0x0000000400087825 */ /* 0x001fce00078e0208 */
[----:B------:R-:W0:Y:S01]  /*00e0*/  LDC.64 R6, c[0x0][0x398] ;  /* 0x0000e600ff067b82 */ /* 0x000e220000000a00 */
[----:B-1----:R-:W2:Y:S01]  /*00f0*/  LDG.E R8, desc[UR4][R8.64] ;  /* 0x0000000408087981 */ /* 0x002ea2000c1e1900 */
[----:B------:R-:W-:Y:S04]  /*0100*/  BSSY.RECONVERGENT B0, `(.L_x_34) ;  /* 0x000002f000007945 */ /* 0x000fe80003800200 */
[----:B------:R-:W-:Y:S01]  /*0110*/  BSSY.RELIABLE B1, `(.L_x_35) ;  /* 0x0000023000017945 */ /* 0x000fe20003800100 */
[----:B---3--:R-:W-:-:S04]  /*0120*/  IMAD.WIDE R2, R0, 0x4, R2 ;  /* 0x0000000400027825 */ /* 0x008fc800078e0202 */
[----:B----4-:R-:W-:-:S04]  /*0130*/  IMAD.WIDE R4, R0, 0x4, R4 ;  /* 0x0000000400047825 */ /* 0x010fc800078e0204 */
[----:B0-----:R-:W-:Y:S01]  /*0140*/  IMAD.WIDE R6, R0, 0x4, R6 ;  /* 0x0000000400067825 */ /* 0x001fe200078e0206 */
[----:B--2---:R-:W-:-:S13]  /*0150*/  ISETP.NE.AND P0, PT, R8, UR6, PT ;  /* 0x0000000608007c0c */ /* 0x004fda000bf05270 */
[----:B------:R-:W-:Y:S05]  /*0160*/  @!P0 BRA `(.L_x_36) ;  /* 0x0000000000748947 */ /* 0x000fea0003800000 */
[----:B------:R-:W2:Y:S01]  /*0170*/  LDG.E R9, desc[UR4][R2.64] ;  /* 0x0000000402097981 */ /* 0x000ea2000c1e1900 */
[----:B------:R-:W2:Y:S02]  /*0180*/  LDCU UR6, c[0x0][0x3cc] ;  /* 0x00007980ff0677ac */ /* 0x000ea40008000800 */
[----:B--2---:R-:W-:-:S13]  /*0190*/  ISETP.GE.AND P0, PT, R9, UR6, PT ;  /* 0x0000000609007c0c */ /* 0x004fda000bf06270 */
[----:B------:R-:W-:Y:S05]  /*01a0*/  @P0 BRA `(.L_x_36) ;  /* 0x0000000000640947 */ /* 0x000fea0003800000 */
[----:B------:R-:W2:Y:S04]  /*01b0*/  LDG.E R9, desc[UR4][R4.64] ;  /* 0x0000000404097981 */ /* 0x000ea8000c1e1900 */
[----:B------:R-:W2:Y:S02]  /*01c0*/  LDG.E R10, desc[UR4][R6.64] ;  /* 0x00000004060a7981 */ /* 0x000ea4000c1e1900 */
[----:B--2---:R-:W-:-:S13]  /*01d0*/  ISETP.GE.AND P0, PT, R9, R10, PT ;  /* 0x0000000a0900720c */ /* 0x004fda0003f06270 */
[----:B------:R-:W-:Y:S05]  /*01e0*/  @!P0 BREAK.RELIABLE B1 ;  /* 0x0000000000018942 */ /* 0x000fea0003800100 */
[----:B------:R-:W-:Y:S05]  /*01f0*/  @P0 BRA `(.L_x_36) ;  /* 0x0000000000500947 */ /* 0x000fea0003800000 */
[----:B------:R-:W0:Y:S01]  /*0200*/  LDC.64 R10, c[0x0][0x3b0] ;  /* 0x0000ec00ff0a7b82 */ /* 0x000e220000000a00 */
[----:B------:R-:W1:Y:S01]  /*0210*/  LDCU.64 UR6, c[0x0][0x3a0] ;  /* 0x00007400ff0677ac */ /* 0x000e620008000a00 */
[----:B------:R-:W-:Y:S01]  /*0220*/  IMAD.MOV.U32 R13, RZ, RZ, 0x1 ;  /* 0x00000001ff0d7424 */ /* 0x000fe200078e00ff */
[C---:B-1----:R-:W-:Y:S01]  /*0230*/  IADD3 R14, P0, PT, R0.reuse, UR6, RZ ;  /* 0x00000006000e7c10 */ /* 0x042fe2000ff1e0ff */
[----:B------:R-:W1:Y:S03]  /*0240*/  LDCU UR6, c[0x0][0x3d0] ;  /* 0x00007a00ff0677ac */ /* 0x000e660008000800 */
[C---:B------:R-:W-:Y:S01]  /*0250*/  LEA.HI.X.SX32 R15, R0.reuse, UR7, 0x1, P0 ;  /* 0x00000007000f7c11 */ /* 0x040fe200080f0eff */
[----:B0-----:R-:W-:-:S04]  /*0260*/  IMAD.WIDE R10, R0, 0x4, R10 ;  /* 0x00000004000a7825 */ /* 0x001fc800078e020a */
[----:B------:R0:W-:Y:S04]  /*0270*/  STG.E.U8 desc[UR4][R14.64], R13 ;  /* 0x0000000d0e007986 */ /* 0x0001e8000c101104 */
[----:B------:R-:W1:Y:S01]  /*0280*/  LDG.E R9, desc[UR4][R10.64] ;  /* 0x000000040a097981 */ /* 0x000e62000c1e1900 */
[----:B0-----:R-:W0:Y:S01]  /*0290*/  LDC.64 R12, c[0x0][0x3a8] ;  /* 0x0000ea00ff0c7b82 */ /* 0x001e220000000a00 */
[----:B-1----:R-:W-:-:S04]  /*02a0*/  IMAD R9, R0, UR6, R9 ;  /* 0x0000000600097c24 */ /* 0x002fc8000f8e0209 */
[----:B0-----:R-:W-:-:S05]  /*02b0*/  IMAD.WIDE R12, R9, 0x4, R12 ;  /* 0x00000004090c7825 */ /* 0x001fca00078e020c */
[----:B------:R0:W-:Y:S04]  /*02c0*/  STG.E desc[UR4][R12.64], R8 ;  /* 0x000000080c007986 */ /* 0x0001e8000c101904 */
[----:B------:R-:W2:Y:S02]  /*02d0*/  LDG.E R0, desc[UR4][R10.64] ;  /* 0x000000040a007981 */ /* 0x000ea4000c1e1900 */
[----:B--2---:R-:W-:-:S05]  /*02e0*/  VIADD R9, R0, 0x1 ;  /* 0x0000000100097836 */ /* 0x004fca0000000000 */
[----:B------:R0:W-:Y:S04]  /*02f0*/  STG.E desc[UR4][R10.64], R9 ;  /* 0x000000090a007986 */ /* 0x0001e8000c101904 */
[----:B------:R-:W2:Y:S02]  /*0300*/  LDG.E R0, desc[UR4][R2.64] ;  /* 0x0000000402007981 */ /* 0x000ea4000c1e1900 */
[----:B--2---:R-:W-:-:S05]  /*0310*/  IADD3 R15, PT, PT, R0, 0x1, RZ ;  /* 0x00000001000f7810 */ /* 0x004fca0007ffe0ff */
[----:B------:R0:W-:Y:S01]  /*0320*/  STG.E desc[UR4][R2.64], R15 ;  /* 0x0000000f02007986 */ /* 0x0001e2000c101904 */
[----:B------:R-:W-:Y:S05]  /*0330*/  BRA `(.L_x_37) ;  /* 0x00000000002c7947 */ /* 0x000fea0003800000 */
.L_x_36:
[----:B------:R-:W-:Y:S05]  /*0340*/  BSYNC.RELIABLE B1 ;  /* 0x0000000000017941 */ /* 0x000fea0003800100 */
.L_x_35:
[----:B------:R-:W0:Y:S02]  /*0350*/  LDCU.64 UR6, c[0x0][0x3a0] ;  /* 0x00007400ff0677ac */ /* 0x000e240008000a00 */
[----:B0-----:R-:W-:-:S04]  /*0360*/  IADD3 R8, P0, PT, R0, UR6, RZ ;  /* 0x0000000600087c10 */ /* 0x001fc8000ff1e0ff */
[----:B------:R-:W-:-:S05]  /*0370*/  LEA.HI.X.SX32 R9, R0, UR7, 0x1, P0 ;  /* 0x0000000700097c11 */ /* 0x000fca00080f0eff */
[----:B------:R1:W-:Y:S04]  /*0380*/  STG.E.U8 desc[UR4][R8.64], RZ ;  /* 0x000000ff08007986 */ /* 0x0003e8000c101104 */
[----:B------:R-:W2:Y:S04]  /*0390*/  LDG.E R0, desc[UR4][R4.64] ;  /* 0x0000000404007981 */ /* 0x000ea8000c1e1900 */
[----:B------:R-:W2:Y:S02]  /*03a0*/  LDG.E R11, desc[UR4][R6.64] ;  /* 0x00000004060b7981 */ /* 0x000ea4000c1e1900 */
[----:B--2---:R-:W-:-:S13]  /*03b0*/  ISETP.GE.AND P0, PT, R0, R11, PT ;  /* 0x0000000b0000720c */ /* 0x004fda0003f06270 */
[----:B------:R-:W-:-:S05]  /*03c0*/  @!P0 IADD3 R11, PT, PT, R0, 0x1, RZ ;  /* 0x00000001000b8810 */ /* 0x000fca0007ffe0ff */
[----:B------:R1:W-:Y:S04]  /*03d0*/  @!P0 STG.E desc[UR4][R4.64], R11 ;  /* 0x0000000b04008986 */ /* 0x0003e8000c101904 */
[----:B------:R1:W-:Y:S02]  /*03e0*/  @!P0 STG.E desc[UR4][R2.64], RZ ;  /* 0x000000ff02008986 */ /* 0x0003e4000c101904 */
.L_x_37:
[----:B------:R-:W-:Y:S05]  /*03f0*/  BSYNC.RECONVERGENT B0 ;  /* 0x0000000000007941 */ /* 0x000fea0003800200 */
.L_x_34:
[----:B------:R-:W-:Y:S05]  /*0400*/  WARPSYNC.ALL ;  /* 0x0000000000007948 */ /* 0x000fea0003800000 */
[----:B-1----:R-:W2:Y:S04]  /*0410*/  LDG.E R4, desc[UR4][R4.64] ;  /* 0x0000000404047981 */ /* 0x002ea8000c1e1900 */
[----:B------:R-:W2:Y:S02]  /*0420*/  LDG.E R7, desc[UR4][R6.64] ;  /* 0x0000000406077981 */ /* 0x000ea4000c1e1900 */
[----:B--2---:R-:W-:-:S13]  /*0430*/  ISETP.GE.AND P0, PT, R4, R7, PT ;  /* 0x000000070400720c */ /* 0x004fda0003f06270 */
[----:B------:R-:W-:Y:S05]  /*0440*/  @P0 EXIT ;  /* 0x000000000000094d */ /* 0x000fea0003800000 */
[----:B------:R-:W1:Y:S08]  /*0450*/  LDC R5, c[0x0][0x3c4] ;  /* 0x0000f100ff057b82 */ /* 0x000e700000000800 */
[----:B0-----:R-:W1:Y:S02]  /*0460*/  LDC.64 R2, c[0x0][0x3b8] ;  /* 0x0000ee00ff027b82 */ /* 0x001e640000000a00 */
[----:B-1----:R-:W-:-:S05]  /*0470*/  IMAD.WIDE R2, R5, 0x4, R2 ;  /* 0x0000000405027825 */ /* 0x002fca00078e0202 */
[----:B------:R-:W-:Y:S01]  /*0480*/  STG.E desc[UR4][R2.64], RZ ;  /* 0x000000ff02007986 */ /* 0x000fe2000c101904 */
[----:B------:R-:W-:Y:S05]  /*0490*/  EXIT ;  /* 0x000000000000794d */ /* 0x000fea0003800000 */
.L_x_38:
        /* <DEDUP_REMOVED lines=14> */
.L_x_42:


//--------------------- .nv.shared.reserved.0     --------------------------
	.section	.nv.shared.reserved.0,"aw",@nobits
	.weak		__nv_reservedSMEM_offset_0_alias
	.size		__nv_reservedSMEM_offset_0_alias, 0, 64
	.other		__nv_reservedSMEM_offset_0_alias,@"STO_CUDA_RESERVED_SHARED STV_DEFAULT"
__nv_reservedSMEM_offset_0_alias:
	.zero		0
	.zero		64


//--------------------- .nv.shared._Z12fc2_top1_kerILi512ELi4ELi8ELi1ELb0EEvP7__half2S1_S1_P6__halfS3_Pi --------------------------
	.section	.nv.shared._Z12fc2_top1_kerILi512ELi4ELi8ELi1ELb0EEvP7__half2S1_S1_P6__halfS3_Pi,"aw",@nobits
	.sectionflags	@""
	.align	4
.nv.shared._Z12fc2_top1_kerILi512ELi4ELi8ELi1ELb0EEvP7__half2S1_S1_P6__halfS3_Pi:
	.zero		1152


//--------------------- .nv.constant0._Z19rnnt_enc_gather_kerPiS_S_iiiimi --------------------------
	.section	.nv.constant0._Z19rnnt_enc_gather_kerPiS_S_iiiimi,"a",@progbits
	.sectionflags	@""
	.align	4
.nv.constant0._Z19rnnt_enc_gather_kerPiS_S_iiiimi:
	.zero		948


//--------------------- .nv.constant0._Z12fc2_top1_kerILi512ELi4ELi8ELi1ELb0EEvP7__half2S1_S1_P6__halfS3_Pi --------------------------
	.section	.nv.constant0._Z12fc2_top1_kerILi512ELi4ELi8ELi1ELb0EEvP7__half2S1_S1_P6__halfS3_Pi,"a",@progbits
	.sectionflags	@""
	.align	4
.nv.constant0._Z12fc2_top1_kerILi512ELi4ELi8ELi1ELb0EEvP7__half2S1_S1_P6__halfS3_Pi:
	.zero		944


//--------------------- .nv.constant0._Z22rnnt_sparse_memset_kerPiPbiii --------------------------
	.section	.nv.constant0._Z22rnnt_sparse_memset_kerPiPbiii,"a",@progbits
	.sectionflags	@""
	.align	4
.nv.constant0._Z22rnnt_sparse_memset_kerPiPbiii:
	.zero		924


//--------------------- .nv.constant0._Z16greedySearch_kerPiS_S_S_PbS_S_S_iiiii --------------------------
	.section	.nv.constant0._Z16greedySearch_kerPiS_S_S_PbS_S_S_iiiii,"a",@progbits
	.sectionflags	@""
	.align	4
.nv.constant0._Z16greedySearch_kerPiS_S_S_PbS_S_S_iiiii:
	.zero		980


//--------------------- SYMBOLS --------------------------

	.type		.nv.reservedSmem.offset0,@object
	.size		.nv.reservedSmem.offset0,0x4
	.type		.nv.reservedSmem.cap,@object
	.size		.nv.reservedSmem.cap,0x4
